//
// Generated by NVIDIA NVVM Compiler
//
// Compiler Build ID: CL-36424714
// Cuda compilation tools, release 13.0, V13.0.88
// Based on NVVM 20.0.0
//

.version 9.0
.target sm_100
.address_size 64

	// .globl	_Z11crc32Deviceij
.extern .func  (.param .b32 func_retval0) vprintf
(
	.param .b64 vprintf_param_0,
	.param .b64 vprintf_param_1
)
;
.global .align 1 .b8 $str[24] = {115, 112, 97, 99, 101, 115, 101, 97, 114, 99, 61, 37, 108, 100, 44, 83, 105, 122, 101, 61, 37, 100, 10};
.global .align 1 .b8 $str$1[20] = {73, 110, 112, 117, 116, 32, 70, 111, 117, 110, 100, 32, 105, 110, 32, 71, 80, 85, 61};
.global .align 1 .b8 $str$2[3] = {37, 99};
.global .align 1 .b8 $str$3[2] = {10};

.visible .entry _Z11crc32Deviceij(
	.param .u32 _Z11crc32Deviceij_param_0,
	.param .u32 _Z11crc32Deviceij_param_1
)
{
	.local .align 8 .b8 	__local_depot0[24];
	.reg .b64 	%SP;
	.reg .b64 	%SPL;
	.reg .pred 	%p<62>;
	.reg .b16 	%rs<77>;
	.reg .b32 	%r<240>;
	.reg .b64 	%rd<91>;

	mov.u64 	%SPL, __local_depot0;
	cvta.local.u64 	%SP, %SPL;
	ld.param.u32 	%r55, [_Z11crc32Deviceij_param_0];
	ld.param.u32 	%r56, [_Z11crc32Deviceij_param_1];
	add.u64 	%rd1, %SPL, 0;
	add.u64 	%rd17, %SP, 8;
	add.u64 	%rd2, %SPL, 8;
	mov.u32 	%r57, %ctaid.x;
	mov.u32 	%r58, %ntid.x;
	mov.u32 	%r59, %tid.x;
	mad.lo.s32 	%r1, %r57, %r58, %r59;
	setp.lt.s32 	%p1, %r55, 1;
	mov.b64 	%rd90, 1;
	@%p1 bra 	$L__BB0_7;
	add.s32 	%r60, %r55, -1;
	and.b32  	%r2, %r55, 3;
	setp.lt.u32 	%p2, %r60, 3;
	mov.b64 	%rd90, 1;
	@%p2 bra 	$L__BB0_4;
	and.b32  	%r3, %r55, 2147483644;
	mov.b32 	%r220, 0;
	mov.b64 	%rd90, 1;
$L__BB0_3:
	shl.b64 	%rd90, %rd90, 32;
	add.s32 	%r220, %r220, 4;
	setp.ne.s32 	%p3, %r220, %r3;
	@%p3 bra 	$L__BB0_3;
$L__BB0_4:
	setp.eq.s32 	%p4, %r2, 0;
	@%p4 bra 	$L__BB0_7;
	mov.b32 	%r221, 0;
$L__BB0_6:
	.pragma "nounroll";
	shl.b64 	%rd90, %rd90, 8;
	add.s32 	%r221, %r221, 1;
	setp.ne.s32 	%p5, %r221, %r2;
	@%p5 bra 	$L__BB0_6;
$L__BB0_7:
	setp.ne.s32 	%p6, %r1, 0;
	@%p6 bra 	$L__BB0_9;
	st.local.u64 	[%rd2], %rd90;
	mov.b32 	%r63, 262144;
	st.local.u32 	[%rd2+8], %r63;
	mov.u64 	%rd21, $str;
	cvta.global.u64 	%rd22, %rd21;
	{ // callseq 0, 0
	.param .b64 param0;
	st.param.b64 	[param0], %rd22;
	.param .b64 param1;
	st.param.b64 	[param1], %rd17;
	.param .b32 retval0;
	call.uni (retval0), 
	vprintf, 
	(
	param0, 
	param1
	);
	ld.param.b32 	%r64, [retval0];
	} // callseq 0
$L__BB0_9:
	setp.lt.s32 	%p7, %r55, 1;
	bar.sync 	0;
	@%p7 bra 	$L__BB0_22;
	add.s32 	%r67, %r55, -1;
	and.b32  	%r8, %r55, 15;
	setp.lt.u32 	%p8, %r67, 15;
	mov.b32 	%r224, 0;
	@%p8 bra 	$L__BB0_13;
	and.b32  	%r224, %r55, 2147483632;
	mov.b32 	%r222, 0;
$L__BB0_12:
	.pragma "nounroll";
	cvt.u64.u32 	%rd24, %r222;
	add.s64 	%rd25, %rd1, %rd24;
	mov.b32 	%r69, 0;
	st.local.u32 	[%rd25], %r69;
	st.local.u32 	[%rd25+4], %r69;
	st.local.u32 	[%rd25+8], %r69;
	st.local.u32 	[%rd25+12], %r69;
	add.s32 	%r222, %r222, 16;
	setp.ne.s32 	%p9, %r222, %r224;
	@%p9 bra 	$L__BB0_12;
$L__BB0_13:
	setp.eq.s32 	%p10, %r8, 0;
	@%p10 bra 	$L__BB0_22;
	and.b32  	%r13, %r55, 7;
	setp.lt.u32 	%p11, %r8, 8;
	@%p11 bra 	$L__BB0_16;
	cvt.u64.u32 	%rd26, %r224;
	add.s64 	%rd27, %rd1, %rd26;
	mov.b16 	%rs10, 0;
	st.local.u8 	[%rd27], %rs10;
	st.local.u8 	[%rd27+1], %rs10;
	st.local.u8 	[%rd27+2], %rs10;
	st.local.u8 	[%rd27+3], %rs10;
	st.local.u8 	[%rd27+4], %rs10;
	st.local.u8 	[%rd27+5], %rs10;
	st.local.u8 	[%rd27+6], %rs10;
	st.local.u8 	[%rd27+7], %rs10;
	add.s32 	%r224, %r224, 8;
$L__BB0_16:
	setp.eq.s32 	%p12, %r13, 0;
	@%p12 bra 	$L__BB0_22;
	and.b32  	%r16, %r55, 3;
	setp.lt.u32 	%p13, %r13, 4;
	@%p13 bra 	$L__BB0_19;
	cvt.u64.u32 	%rd28, %r224;
	add.s64 	%rd29, %rd1, %rd28;
	mov.b16 	%rs11, 0;
	st.local.u8 	[%rd29], %rs11;
	st.local.u8 	[%rd29+1], %rs11;
	st.local.u8 	[%rd29+2], %rs11;
	st.local.u8 	[%rd29+3], %rs11;
	add.s32 	%r224, %r224, 4;
$L__BB0_19:
	setp.eq.s32 	%p14, %r16, 0;
	@%p14 bra 	$L__BB0_22;
	mov.b32 	%r227, 0;
$L__BB0_21:
	.pragma "nounroll";
	cvt.u64.u32 	%rd30, %r224;
	add.s64 	%rd31, %rd1, %rd30;
	mov.b16 	%rs12, 0;
	st.local.u8 	[%rd31], %rs12;
	add.s32 	%r224, %r224, 1;
	add.s32 	%r227, %r227, 1;
	setp.ne.s32 	%p15, %r227, %r16;
	@%p15 bra 	$L__BB0_21;
$L__BB0_22:
	setp.gt.s32 	%p16, %r55, 0;
	shr.u64 	%rd10, %rd90, 18;
	cvt.u32.u64 	%r71, %rd10;
	mad.lo.s32 	%r72, %r1, %r71, %r1;
	cvt.u16.u32 	%rs75, %r72;
	shr.u32 	%r23, %r72, 8;
	shr.u32 	%r24, %r72, 16;
	shr.u32 	%r25, %r72, 24;
	st.local.u32 	[%rd1], %r72;
	@%p16 bra 	$L__BB0_30;
	and.b32  	%r26, %r23, 255;
	and.b32  	%r27, %r24, 255;
	mov.b32 	%r236, 0;
	mov.u64 	%rd34, $str$1;
	mov.u64 	%rd36, $str$2;
$L__BB0_24:
	and.b16  	%rs13, %rs75, 255;
	setp.eq.s16 	%p17, %rs13, 0;
	mov.b32 	%r239, -1;
	@%p17 bra 	$L__BB0_27;
	mov.b32 	%r238, 0;
	mov.b32 	%r239, -1;
	mov.u16 	%rs76, %rs75;
$L__BB0_26:
	cvt.u32.u16 	%r77, %rs76;
	and.b32  	%r78, %r77, 255;
	xor.b32  	%r79, %r239, %r78;
	and.b32  	%r80, %r79, 1;
	neg.s32 	%r81, %r80;
	shr.u32 	%r82, %r79, 1;
	and.b32  	%r83, %r81, -306674912;
	xor.b32  	%r84, %r83, %r82;
	shr.u32 	%r85, %r84, 1;
	shl.b32 	%r86, %r79, 30;
	shr.s32 	%r87, %r86, 31;
	and.b32  	%r88, %r87, -306674912;
	xor.b32  	%r89, %r88, %r85;
	shr.u32 	%r90, %r89, 6;
	shl.b32 	%r91, %r79, 29;
	shr.s32 	%r92, %r91, 31;
	and.b32  	%r93, %r92, 124634137;
	xor.b32  	%r94, %r93, %r90;
	shl.b32 	%r95, %r79, 28;
	shr.s32 	%r96, %r95, 31;
	and.b32  	%r97, %r96, 249268274;
	xor.b32  	%r98, %r97, %r94;
	shl.b32 	%r99, %r79, 27;
	shr.s32 	%r100, %r99, 31;
	and.b32  	%r101, %r100, 498536548;
	xor.b32  	%r102, %r101, %r98;
	shl.b32 	%r103, %r79, 26;
	shr.s32 	%r104, %r103, 31;
	and.b32  	%r105, %r104, 997073096;
	xor.b32  	%r106, %r105, %r102;
	shl.b32 	%r107, %r84, 26;
	shr.s32 	%r108, %r107, 31;
	and.b32  	%r109, %r108, 1994146192;
	xor.b32  	%r110, %r109, %r106;
	shl.b32 	%r111, %r89, 26;
	shr.s32 	%r112, %r111, 31;
	and.b32  	%r113, %r112, -306674912;
	xor.b32  	%r239, %r113, %r110;
	add.s32 	%r52, %r238, 1;
	cvt.u64.u32 	%rd32, %r238;
	add.s64 	%rd33, %rd1, %rd32;
	ld.local.u8 	%rs76, [%rd33+1];
	setp.ne.s16 	%p18, %rs76, 0;
	mov.u32 	%r238, %r52;
	@%p18 bra 	$L__BB0_26;
$L__BB0_27:
	add.s16 	%rs75, %rs75, 1;
	xor.b32  	%r114, %r239, %r56;
	setp.ne.s32 	%p19, %r114, -1;
	@%p19 bra 	$L__BB0_29;
	cvta.global.u64 	%rd35, %rd34;
	{ // callseq 1, 0
	.param .b64 param0;
	st.param.b64 	[param0], %rd35;
	.param .b64 param1;
	st.param.b64 	[param1], 0;
	.param .b32 retval0;
	call.uni (retval0), 
	vprintf, 
	(
	param0, 
	param1
	);
	ld.param.b32 	%r115, [retval0];
	} // callseq 1
	cvt.u32.u16 	%r117, %rs75;
	and.b32  	%r118, %r117, 255;
	st.local.u32 	[%rd2], %r118;
	cvta.global.u64 	%rd37, %rd36;
	{ // callseq 2, 0
	.param .b64 param0;
	st.param.b64 	[param0], %rd37;
	.param .b64 param1;
	st.param.b64 	[param1], %rd17;
	.param .b32 retval0;
	call.uni (retval0), 
	vprintf, 
	(
	param0, 
	param1
	);
	ld.param.b32 	%r119, [retval0];
	} // callseq 2
	st.local.u32 	[%rd2], %r26;
	{ // callseq 3, 0
	.param .b64 param0;
	st.param.b64 	[param0], %rd37;
	.param .b64 param1;
	st.param.b64 	[param1], %rd17;
	.param .b32 retval0;
	call.uni (retval0), 
	vprintf, 
	(
	param0, 
	param1
	);
	ld.param.b32 	%r121, [retval0];
	} // callseq 3
	st.local.u32 	[%rd2], %r27;
	{ // callseq 4, 0
	.param .b64 param0;
	st.param.b64 	[param0], %rd37;
	.param .b64 param1;
	st.param.b64 	[param1], %rd17;
	.param .b32 retval0;
	call.uni (retval0), 
	vprintf, 
	(
	param0, 
	param1
	);
	ld.param.b32 	%r123, [retval0];
	} // callseq 4
	st.local.u32 	[%rd2], %r25;
	{ // callseq 5, 0
	.param .b64 param0;
	st.param.b64 	[param0], %rd37;
	.param .b64 param1;
	st.param.b64 	[param1], %rd17;
	.param .b32 retval0;
	call.uni (retval0), 
	vprintf, 
	(
	param0, 
	param1
	);
	ld.param.b32 	%r125, [retval0];
	} // callseq 5
	mov.u64 	%rd39, $str$3;
	cvta.global.u64 	%rd40, %rd39;
	{ // callseq 6, 0
	.param .b64 param0;
	st.param.b64 	[param0], %rd40;
	.param .b64 param1;
	st.param.b64 	[param1], 0;
	.param .b32 retval0;
	call.uni (retval0), 
	vprintf, 
	(
	param0, 
	param1
	);
	ld.param.b32 	%r127, [retval0];
	} // callseq 6
$L__BB0_29:
	add.s32 	%r236, %r236, 1;
	cvt.u64.u32 	%rd41, %r236;
	setp.ge.u64 	%p20, %rd10, %rd41;
	@%p20 bra 	$L__BB0_24;
	bra.uni 	$L__BB0_77;
$L__BB0_30:
	add.s32 	%r28, %r55, -1;
	and.b32  	%r29, %r55, 7;
	add.s32 	%r30, %r29, -1;
	and.b32  	%r31, %r55, 3;
	and.b32  	%r32, %r55, 2147483640;
	and.b32  	%r33, %r55, 1;
	mov.b32 	%r228, 0;
	mov.u64 	%rd78, $str$1;
	mov.u64 	%rd80, $str$2;
$L__BB0_31:
	setp.lt.u32 	%p21, %r28, 7;
	mov.b32 	%r234, 0;
	@%p21 bra 	$L__BB0_50;
	mov.b32 	%r229, 0;
$L__BB0_33:
	.pragma "nounroll";
	cvt.u64.u32 	%rd42, %r229;
	add.s64 	%rd11, %rd1, %rd42;
	ld.local.u8 	%rs14, [%rd11];
	setp.ne.s16 	%p22, %rs14, 255;
	@%p22 bra 	$L__BB0_35;
	add.s32 	%r132, %r229, 1;
	setp.eq.s32 	%p23, %r132, %r55;
	selp.b32 	%r133, 0, %r132, %p23;
	cvt.u64.u32 	%rd43, %r133;
	add.s64 	%rd44, %rd1, %rd43;
	ld.local.u8 	%rs15, [%rd44];
	add.s16 	%rs16, %rs15, 1;
	st.local.u8 	[%rd44], %rs16;
	mov.b16 	%rs17, 0;
	st.local.u8 	[%rd11], %rs17;
$L__BB0_35:
	ld.local.u8 	%rs18, [%rd11+1];
	setp.ne.s16 	%p24, %rs18, 255;
	@%p24 bra 	$L__BB0_37;
	add.s32 	%r134, %r229, 2;
	setp.eq.s32 	%p25, %r134, %r55;
	selp.b32 	%r135, 0, %r134, %p25;
	cvt.u64.u32 	%rd45, %r135;
	add.s64 	%rd46, %rd1, %rd45;
	ld.local.u8 	%rs19, [%rd46];
	add.s16 	%rs20, %rs19, 1;
	st.local.u8 	[%rd46], %rs20;
	mov.b16 	%rs21, 0;
	st.local.u8 	[%rd11+1], %rs21;
$L__BB0_37:
	ld.local.u8 	%rs22, [%rd11+2];
	setp.ne.s16 	%p26, %rs22, 255;
	@%p26 bra 	$L__BB0_39;
	add.s32 	%r136, %r229, 3;
	setp.eq.s32 	%p27, %r136, %r55;
	selp.b32 	%r137, 0, %r136, %p27;
	cvt.u64.u32 	%rd47, %r137;
	add.s64 	%rd48, %rd1, %rd47;
	ld.local.u8 	%rs23, [%rd48];
	add.s16 	%rs24, %rs23, 1;
	st.local.u8 	[%rd48], %rs24;
	mov.b16 	%rs25, 0;
	st.local.u8 	[%rd11+2], %rs25;
$L__BB0_39:
	ld.local.u8 	%rs26, [%rd11+3];
	setp.ne.s16 	%p28, %rs26, 255;
	@%p28 bra 	$L__BB0_41;
	add.s32 	%r138, %r229, 4;
	setp.eq.s32 	%p29, %r138, %r55;
	selp.b32 	%r139, 0, %r138, %p29;
	cvt.u64.u32 	%rd49, %r139;
	add.s64 	%rd50, %rd1, %rd49;
	ld.local.u8 	%rs27, [%rd50];
	add.s16 	%rs28, %rs27, 1;
	st.local.u8 	[%rd50], %rs28;
	mov.b16 	%rs29, 0;
	st.local.u8 	[%rd11+3], %rs29;
$L__BB0_41:
	ld.local.u8 	%rs30, [%rd11+4];
	setp.ne.s16 	%p30, %rs30, 255;
	@%p30 bra 	$L__BB0_43;
	add.s32 	%r140, %r229, 5;
	setp.eq.s32 	%p31, %r140, %r55;
	selp.b32 	%r141, 0, %r140, %p31;
	cvt.u64.u32 	%rd51, %r141;
	add.s64 	%rd52, %rd1, %rd51;
	ld.local.u8 	%rs31, [%rd52];
	add.s16 	%rs32, %rs31, 1;
	st.local.u8 	[%rd52], %rs32;
	mov.b16 	%rs33, 0;
	st.local.u8 	[%rd11+4], %rs33;
$L__BB0_43:
	ld.local.u8 	%rs34, [%rd11+5];
	setp.ne.s16 	%p32, %rs34, 255;
	@%p32 bra 	$L__BB0_45;
	add.s32 	%r142, %r229, 6;
	setp.eq.s32 	%p33, %r142, %r55;
	selp.b32 	%r143, 0, %r142, %p33;
	cvt.u64.u32 	%rd53, %r143;
	add.s64 	%rd54, %rd1, %rd53;
	ld.local.u8 	%rs35, [%rd54];
	add.s16 	%rs36, %rs35, 1;
	st.local.u8 	[%rd54], %rs36;
	mov.b16 	%rs37, 0;
	st.local.u8 	[%rd11+5], %rs37;
$L__BB0_45:
	ld.local.u8 	%rs38, [%rd11+6];
	setp.ne.s16 	%p34, %rs38, 255;
	@%p34 bra 	$L__BB0_47;
	add.s32 	%r144, %r229, 7;
	setp.eq.s32 	%p35, %r144, %r55;
	selp.b32 	%r145, 0, %r144, %p35;
	cvt.u64.u32 	%rd55, %r145;
	add.s64 	%rd56, %rd1, %rd55;
	ld.local.u8 	%rs39, [%rd56];
	add.s16 	%rs40, %rs39, 1;
	st.local.u8 	[%rd56], %rs40;
	mov.b16 	%rs41, 0;
	st.local.u8 	[%rd11+6], %rs41;
$L__BB0_47:
	ld.local.u8 	%rs42, [%rd11+7];
	setp.ne.s16 	%p36, %rs42, 255;
	@%p36 bra 	$L__BB0_49;
	add.s32 	%r146, %r229, 8;
	setp.eq.s32 	%p37, %r146, %r55;
	selp.b32 	%r147, 0, %r146, %p37;
	cvt.u64.u32 	%rd57, %r147;
	add.s64 	%rd58, %rd1, %rd57;
	ld.local.u8 	%rs43, [%rd58];
	add.s16 	%rs44, %rs43, 1;
	st.local.u8 	[%rd58], %rs44;
	mov.b16 	%rs45, 0;
	st.local.u8 	[%rd11+7], %rs45;
$L__BB0_49:
	add.s32 	%r229, %r229, 8;
	setp.eq.s32 	%p38, %r229, %r32;
	mov.u32 	%r234, %r32;
	@%p38 bra 	$L__BB0_50;
	bra.uni 	$L__BB0_33;
$L__BB0_50:
	setp.eq.s32 	%p39, %r29, 0;
	@%p39 bra 	$L__BB0_71;
	setp.lt.u32 	%p40, %r30, 3;
	@%p40 bra 	$L__BB0_61;
	cvt.u64.u32 	%rd59, %r234;
	add.s64 	%rd12, %rd1, %rd59;
	ld.local.u8 	%rs46, [%rd12];
	setp.ne.s16 	%p41, %rs46, 255;
	@%p41 bra 	$L__BB0_54;
	add.s32 	%r148, %r234, 1;
	setp.eq.s32 	%p42, %r148, %r55;
	selp.b32 	%r149, 0, %r148, %p42;
	cvt.u64.u32 	%rd60, %r149;
	add.s64 	%rd61, %rd1, %rd60;
	ld.local.u8 	%rs47, [%rd61];
	add.s16 	%rs48, %rs47, 1;
	st.local.u8 	[%rd61], %rs48;
	mov.b16 	%rs49, 0;
	st.local.u8 	[%rd12], %rs49;
$L__BB0_54:
	ld.local.u8 	%rs50, [%rd12+1];
	setp.ne.s16 	%p43, %rs50, 255;
	@%p43 bra 	$L__BB0_56;
	add.s32 	%r150, %r234, 2;
	setp.eq.s32 	%p44, %r150, %r55;
	selp.b32 	%r151, 0, %r150, %p44;
	cvt.u64.u32 	%rd62, %r151;
	add.s64 	%rd63, %rd1, %rd62;
	ld.local.u8 	%rs51, [%rd63];
	add.s16 	%rs52, %rs51, 1;
	st.local.u8 	[%rd63], %rs52;
	mov.b16 	%rs53, 0;
	st.local.u8 	[%rd12+1], %rs53;
$L__BB0_56:
	ld.local.u8 	%rs54, [%rd12+2];
	setp.ne.s16 	%p45, %rs54, 255;
	@%p45 bra 	$L__BB0_58;
	add.s32 	%r152, %r234, 3;
	setp.eq.s32 	%p46, %r152, %r55;
	selp.b32 	%r153, 0, %r152, %p46;
	cvt.u64.u32 	%rd64, %r153;
	add.s64 	%rd65, %rd1, %rd64;
	ld.local.u8 	%rs55, [%rd65];
	add.s16 	%rs56, %rs55, 1;
	st.local.u8 	[%rd65], %rs56;
	mov.b16 	%rs57, 0;
	st.local.u8 	[%rd12+2], %rs57;
$L__BB0_58:
	ld.local.u8 	%rs58, [%rd12+3];
	setp.ne.s16 	%p47, %rs58, 255;
	@%p47 bra 	$L__BB0_60;
	add.s32 	%r154, %r234, 4;
	setp.eq.s32 	%p48, %r154, %r55;
	selp.b32 	%r155, 0, %r154, %p48;
	cvt.u64.u32 	%rd66, %r155;
	add.s64 	%rd67, %rd1, %rd66;
	ld.local.u8 	%rs59, [%rd67];
	add.s16 	%rs60, %rs59, 1;
	st.local.u8 	[%rd67], %rs60;
	mov.b16 	%rs61, 0;
	st.local.u8 	[%rd12+3], %rs61;
$L__BB0_60:
	add.s32 	%r234, %r234, 4;
$L__BB0_61:
	setp.eq.s32 	%p49, %r31, 0;
	@%p49 bra 	$L__BB0_71;
	setp.eq.s32 	%p50, %r31, 1;
	@%p50 bra 	$L__BB0_68;
	cvt.u64.u32 	%rd68, %r234;
	add.s64 	%rd13, %rd1, %rd68;
	ld.local.u8 	%rs62, [%rd13];
	setp.ne.s16 	%p51, %rs62, 255;
	@%p51 bra 	$L__BB0_65;
	add.s32 	%r156, %r234, 1;
	setp.eq.s32 	%p52, %r156, %r55;
	selp.b32 	%r157, 0, %r156, %p52;
	cvt.u64.u32 	%rd69, %r157;
	add.s64 	%rd70, %rd1, %rd69;
	ld.local.u8 	%rs63, [%rd70];
	add.s16 	%rs64, %rs63, 1;
	st.local.u8 	[%rd70], %rs64;
	mov.b16 	%rs65, 0;
	st.local.u8 	[%rd13], %rs65;
$L__BB0_65:
	ld.local.u8 	%rs66, [%rd13+1];
	setp.ne.s16 	%p53, %rs66, 255;
	@%p53 bra 	$L__BB0_67;
	add.s32 	%r158, %r234, 2;
	setp.eq.s32 	%p54, %r158, %r55;
	selp.b32 	%r159, 0, %r158, %p54;
	cvt.u64.u32 	%rd71, %r159;
	add.s64 	%rd72, %rd1, %rd71;
	ld.local.u8 	%rs67, [%rd72];
	add.s16 	%rs68, %rs67, 1;
	st.local.u8 	[%rd72], %rs68;
	mov.b16 	%rs69, 0;
	st.local.u8 	[%rd13+1], %rs69;
$L__BB0_67:
	add.s32 	%r234, %r234, 2;
$L__BB0_68:
	setp.eq.s32 	%p55, %r33, 0;
	@%p55 bra 	$L__BB0_71;
	cvt.u64.u32 	%rd73, %r234;
	add.s64 	%rd14, %rd1, %rd73;
	ld.local.u8 	%rs70, [%rd14];
	setp.ne.s16 	%p56, %rs70, 255;
	@%p56 bra 	$L__BB0_71;
	add.s32 	%r160, %r234, 1;
	setp.eq.s32 	%p57, %r160, %r55;
	selp.b32 	%r161, 0, %r160, %p57;
	cvt.u64.u32 	%rd74, %r161;
	add.s64 	%rd75, %rd1, %rd74;
	ld.local.u8 	%rs71, [%rd75];
	add.s16 	%rs72, %rs71, 1;
	st.local.u8 	[%rd75], %rs72;
	mov.b16 	%rs73, 0;
	st.local.u8 	[%rd14], %rs73;
$L__BB0_71:
	ld.local.u8 	%rs5, [%rd1];
	setp.eq.s16 	%p58, %rs5, 0;
	mov.b32 	%r232, -1;
	@%p58 bra 	$L__BB0_74;
	mov.b32 	%r231, 0;
	mov.b32 	%r232, -1;
	mov.u16 	%rs74, %rs5;
$L__BB0_73:
	cvt.u32.u16 	%r165, %rs74;
	and.b32  	%r166, %r165, 255;
	xor.b32  	%r167, %r232, %r166;
	and.b32  	%r168, %r167, 1;
	neg.s32 	%r169, %r168;
	shr.u32 	%r170, %r167, 1;
	and.b32  	%r171, %r169, -306674912;
	xor.b32  	%r172, %r171, %r170;
	shr.u32 	%r173, %r172, 1;
	shl.b32 	%r174, %r167, 30;
	shr.s32 	%r175, %r174, 31;
	and.b32  	%r176, %r175, -306674912;
	xor.b32  	%r177, %r176, %r173;
	shr.u32 	%r178, %r177, 6;
	shl.b32 	%r179, %r167, 29;
	shr.s32 	%r180, %r179, 31;
	and.b32  	%r181, %r180, 124634137;
	xor.b32  	%r182, %r181, %r178;
	shl.b32 	%r183, %r167, 28;
	shr.s32 	%r184, %r183, 31;
	and.b32  	%r185, %r184, 249268274;
	xor.b32  	%r186, %r185, %r182;
	shl.b32 	%r187, %r167, 27;
	shr.s32 	%r188, %r187, 31;
	and.b32  	%r189, %r188, 498536548;
	xor.b32  	%r190, %r189, %r186;
	shl.b32 	%r191, %r167, 26;
	shr.s32 	%r192, %r191, 31;
	and.b32  	%r193, %r192, 997073096;
	xor.b32  	%r194, %r193, %r190;
	shl.b32 	%r195, %r172, 26;
	shr.s32 	%r196, %r195, 31;
	and.b32  	%r197, %r196, 1994146192;
	xor.b32  	%r198, %r197, %r194;
	shl.b32 	%r199, %r177, 26;
	shr.s32 	%r200, %r199, 31;
	and.b32  	%r201, %r200, -306674912;
	xor.b32  	%r232, %r201, %r198;
	add.s32 	%r40, %r231, 1;
	cvt.u64.u32 	%rd76, %r231;
	add.s64 	%rd77, %rd1, %rd76;
	ld.local.u8 	%rs74, [%rd77+1];
	setp.ne.s16 	%p59, %rs74, 0;
	mov.u32 	%r231, %r40;
	@%p59 bra 	$L__BB0_73;
$L__BB0_74:
	add.s16 	%rs4, %rs5, 1;
	st.local.u8 	[%rd1], %rs4;
	xor.b32  	%r202, %r232, %r56;
	setp.ne.s32 	%p60, %r202, -1;
	@%p60 bra 	$L__BB0_76;
	cvta.global.u64 	%rd79, %rd78;
	{ // callseq 7, 0
	.param .b64 param0;
	st.param.b64 	[param0], %rd79;
	.param .b64 param1;
	st.param.b64 	[param1], 0;
	.param .b32 retval0;
	call.uni (retval0), 
	vprintf, 
	(
	param0, 
	param1
	);
	ld.param.b32 	%r203, [retval0];
	} // callseq 7
	cvt.u32.u16 	%r205, %rs4;
	and.b32  	%r206, %r205, 255;
	st.local.u32 	[%rd2], %r206;
	cvta.global.u64 	%rd81, %rd80;
	{ // callseq 8, 0
	.param .b64 param0;
	st.param.b64 	[param0], %rd81;
	.param .b64 param1;
	st.param.b64 	[param1], %rd17;
	.param .b32 retval0;
	call.uni (retval0), 
	vprintf, 
	(
	param0, 
	param1
	);
	ld.param.b32 	%r207, [retval0];
	} // callseq 8
	ld.local.u8 	%r209, [%rd1+1];
	st.local.u32 	[%rd2], %r209;
	{ // callseq 9, 0
	.param .b64 param0;
	st.param.b64 	[param0], %rd81;
	.param .b64 param1;
	st.param.b64 	[param1], %rd17;
	.param .b32 retval0;
	call.uni (retval0), 
	vprintf, 
	(
	param0, 
	param1
	);
	ld.param.b32 	%r210, [retval0];
	} // callseq 9
	ld.local.u8 	%r212, [%rd1+2];
	st.local.u32 	[%rd2], %r212;
	{ // callseq 10, 0
	.param .b64 param0;
	st.param.b64 	[param0], %rd81;
	.param .b64 param1;
	st.param.b64 	[param1], %rd17;
	.param .b32 retval0;
	call.uni (retval0), 
	vprintf, 
	(
	param0, 
	param1
	);
	ld.param.b32 	%r213, [retval0];
	} // callseq 10
	ld.local.u8 	%r215, [%rd1+3];
	st.local.u32 	[%rd2], %r215;
	{ // callseq 11, 0
	.param .b64 param0;
	st.param.b64 	[param0], %rd81;
	.param .b64 param1;
	st.param.b64 	[param1], %rd17;
	.param .b32 retval0;
	call.uni (retval0), 
	vprintf, 
	(
	param0, 
	param1
	);
	ld.param.b32 	%r216, [retval0];
	} // callseq 11
	mov.u64 	%rd83, $str$3;
	cvta.global.u64 	%rd84, %rd83;
	{ // callseq 12, 0
	.param .b64 param0;
	st.param.b64 	[param0], %rd84;
	.param .b64 param1;
	st.param.b64 	[param1], 0;
	.param .b32 retval0;
	call.uni (retval0), 
	vprintf, 
	(
	param0, 
	param1
	);
	ld.param.b32 	%r218, [retval0];
	} // callseq 12
$L__BB0_76:
	add.s32 	%r228, %r228, 1;
	cvt.u64.u32 	%rd85, %r228;
	setp.lt.u64 	%p61, %rd10, %rd85;
	@%p61 bra 	$L__BB0_77;
	bra.uni 	$L__BB0_31;
$L__BB0_77:
	bar.sync 	0;
	ret;

}


// ===== COMPILED SASS (sm_100) =====

	.target	sm_100

	.elftype	@"ET_EXEC"


//--------------------- .note.nv.tkinfo           --------------------------
	.section	.note.nv.tkinfo,"",@"SHT_NOTE"
	.sectionflags	@"SHF_NOTE_NV_TKINFO"
	.tkinfo
        /*0018*/ 	.word	0x00000002
        /*0030*/ 	.string	""
        /*0030*/ 	.string	"ptxas"
        /*0030*/ 	.string	"Cuda compilation tools, release 13.0, V13.0.88"
        /*0030*/ 	.string	"Build cuda_13.0.r13.0/compiler.36424714_0"
        /*0030*/ 	.string	"-arch sm_100 -m 64 "



//--------------------- .note.nv.cuinfo           --------------------------
	.section	.note.nv.cuinfo,"",@"SHT_NOTE"
	.sectionflags	@"SHF_NOTE_NV_CUINFO"
        /*0018*/ 	.short	0x0002
        /*001a*/ 	.short	0x0064
        /*001c*/ 	.short	0x0082
	.zero		2


//--------------------- .nv.info                  --------------------------
	.section	.nv.info,"",@"SHT_CUDA_INFO"
	.align	4


	//----- nvinfo : EIATTR_REGCOUNT
	.align		4
        /*0000*/ 	.byte	0x04, 0x2f
        /*0002*/ 	.short	(.L_5 - .L_4)
	.align		4
.L_4:
        /*0004*/ 	.word	index@(_Z11crc32Deviceij)
        /*0008*/ 	.word	0x0000001d


	//----- nvinfo : EIATTR_FRAME_SIZE
	.align		4
.L_5:
        /*000c*/ 	.byte	0x04, 0x11
        /*000e*/ 	.short	(.L_7 - .L_6)
	.align		4
.L_6:
        /*0010*/ 	.word	index@(_Z11crc32Deviceij)
        /*0014*/ 	.word	0x00000018


	//----- nvinfo : EIATTR_MIN_STACK_SIZE
	.align		4
.L_7:
        /*0018*/ 	.byte	0x04, 0x12
        /*001a*/ 	.short	(.L_9 - .L_8)
	.align		4
.L_8:
        /*001c*/ 	.word	index@(_Z11crc32Deviceij)
        /*0020*/ 	.word	0x00000018
.L_9:


//--------------------- .nv.compat                --------------------------
	.section	.nv.compat,"",@"SHT_CUDA_COMPAT_INFO"
	.align	4
        /*0000*/ 	.byte	0x02, 0x09, 0x00, 0x00, 0x02, 0x02, 0x01, 0x00, 0x02, 0x05, 0x05, 0x00, 0x03, 0x07, 0x01, 0x01
        /*0010*/ 	.byte	0x02, 0x03, 0x00, 0x00, 0x02, 0x06, 0x01, 0x00, 0x04, 0x0b, 0x08, 0x00, 0x09, 0x00, 0x00, 0x00
        /*0020*/ 	.byte	0x00, 0x00, 0x00, 0x00


//--------------------- .nv.info._Z11crc32Deviceij --------------------------
	.section	.nv.info._Z11crc32Deviceij,"",@"SHT_CUDA_INFO"
	.sectionflags	@""
	.align	4


	//----- nvinfo : EIATTR_CUDA_API_VERSION
	.align		4
        /*0000*/ 	.byte	0x04, 0x37
        /*0002*/ 	.short	(.L_11 - .L_10)
.L_10:
        /*0004*/ 	.word	0x00000082


	//----- nvinfo : EIATTR_KPARAM_INFO
	.align		4
.L_11:
        /*0008*/ 	.byte	0x04, 0x17
        /*000a*/ 	.short	(.L_13 - .L_12)
.L_12:
        /*000c*/ 	.word	0x00000000
        /*0010*/ 	.short	0x0001
        /*0012*/ 	.short	0x0004
        /*0014*/ 	.byte	0x00, 0xf0, 0x11, 0x00


	//----- nvinfo : EIATTR_KPARAM_INFO
	.align		4
.L_13:
        /*0018*/ 	.byte	0x04, 0x17
        /*001a*/ 	.short	(.L_15 - .L_14)
.L_14:
        /*001c*/ 	.word	0x00000000
        /*0020*/ 	.short	0x0000
        /*0022*/ 	.short	0x0000
        /*0024*/ 	.byte	0x00, 0xf0, 0x11, 0x00


	//----- nvinfo : EIATTR_SPARSE_MMA_MASK
	.align		4
.L_15:
        /*0028*/ 	.byte	0x03, 0x50
        /*002a*/ 	.short	0x0000


	//----- nvinfo : EIATTR_MAXREG_COUNT
	.align		4
        /*002c*/ 	.byte	0x03, 0x1b
        /*002e*/ 	.short	0x00ff


	//----- nvinfo : EIATTR_NUM_BARRIERS
	.align		4
        /*0030*/ 	.byte	0x02, 0x4c
        /*0032*/ 	.byte	0x01
	.zero		1


	//----- nvinfo : EIATTR_EXTERNS
	.align		4
        /*0034*/ 	.byte	0x04, 0x0f
        /*0036*/ 	.short	(.L_17 - .L_16)


	//   ....[0]....
	.align		4
.L_16:
        /*0038*/ 	.word	index@(vprintf)


	//----- nvinfo : EIATTR_MERCURY_ISA_VERSION
	.align		4
.L_17:
        /*003c*/ 	.byte	0x03, 0x5f
        /*003e*/ 	.short	0x0101


	//----- nvinfo : EIATTR_VRC_CTA_INIT_COUNT
	.align		4
        /*0040*/ 	.byte	0x02, 0x4a
	.zero		1
	.zero		1


	//----- nvinfo : EIATTR_SYSCALL_OFFSETS
	.align		4
        /*0044*/ 	.byte	0x04, 0x46
        /*0046*/ 	.short	(.L_19 - .L_18)


	//   ....[0]....
.L_18:
        /*0048*/ 	.word	0x000004a0


	//   ....[1]....
        /*004c*/ 	.word	0x00000c30


	//   ....[2]....
        /*0050*/ 	.word	0x00000cd0


	//   ....[3]....
        /*0054*/ 	.word	0x00000d60


	//   ....[4]....
        /*0058*/ 	.word	0x00000df0


	//   ....[5]....
        /*005c*/ 	.word	0x00000e80


	//   ....[6]....
        /*0060*/ 	.word	0x00000ef0


	//   ....[7]....
        /*0064*/ 	.word	0x00002450


	//   ....[8]....
        /*0068*/ 	.word	0x00002500


	//   ....[9]....
        /*006c*/ 	.word	0x000025a0


	//   ....[10]....
        /*0070*/ 	.word	0x00002640


	//   ....[11]....
        /*0074*/ 	.word	0x000026e0


	//   ....[12]....
        /*0078*/ 	.word	0x00002750


	//----- nvinfo : EIATTR_EXIT_INSTR_OFFSETS
	.align		4
.L_19:
        /*007c*/ 	.byte	0x04, 0x1c
        /*007e*/ 	.short	(.L_21 - .L_20)


	//   ....[0]....
.L_20:
        /*0080*/ 	.word	0x000027e0


	//----- nvinfo : EIATTR_CRS_STACK_SIZE
	.align		4
.L_21:
        /*0084*/ 	.byte	0x04, 0x1e
        /*0086*/ 	.short	(.L_23 - .L_22)
.L_22:
        /*0088*/ 	.word	0x00000000


	//----- nvinfo : EIATTR_CBANK_PARAM_SIZE
	.align		4
.L_23:
        /*008c*/ 	.byte	0x03, 0x19
        /*008e*/ 	.short	0x0008


	//----- nvinfo : EIATTR_PARAM_CBANK
	.align		4
        /*0090*/ 	.byte	0x04, 0x0a
        /*0092*/ 	.short	(.L_25 - .L_24)
	.align		4
.L_24:
        /*0094*/ 	.word	index@(.nv.constant0._Z11crc32Deviceij)
        /*0098*/ 	.short	0x0380
        /*009a*/ 	.short	0x0008


	//----- nvinfo : EIATTR_SW_WAR
	.align		4
.L_25:
        /*009c*/ 	.byte	0x04, 0x36
        /*009e*/ 	.short	(.L_27 - .L_26)
.L_26:
        /*00a0*/ 	.word	0x00000008
.L_27:


//--------------------- .nv.callgraph             --------------------------
	.section	.nv.callgraph,"",@"SHT_CUDA_CALLGRAPH"
	.align	4
	.sectionentsize	8
	.align		4
        /*0000*/ 	.word	0x00000000
	.align		4
        /*0004*/ 	.word	0xffffffff
	.align		4
        /*0008*/ 	.word	index@(_Z11crc32Deviceij)
	.align		4
        /*000c*/ 	.word	index@(vprintf)
	.align		4
        /*0010*/ 	.word	0x00000000
	.align		4
        /*0014*/ 	.word	0xfffffffe
	.align		4
        /*0018*/ 	.word	0x00000000
	.align		4
        /*001c*/ 	.word	0xfffffffd
	.align		4
        /*0020*/ 	.word	0x00000000
	.align		4
        /*0024*/ 	.word	0xfffffffc


//--------------------- .nv.constant4             --------------------------
	.section	.nv.constant4,"a",@progbits
	.align	8
	.align		8
.nv.constant4:
        /*0000*/ 	.dword	vprintf
	.align		8
        /*0008*/ 	.dword	$str
	.align		8
        /*0010*/ 	.dword	$str$1
	.align		8
        /*0018*/ 	.dword	$str$2
	.align		8
        /*0020*/ 	.dword	$str$3


//--------------------- .text._Z11crc32Deviceij   --------------------------
	.section	.text._Z11crc32Deviceij,"ax",@progbits
	.align	128
        .global         _Z11crc32Deviceij
        .type           _Z11crc32Deviceij,@function
        .size           _Z11crc32Deviceij,(.L_x_44 - _Z11crc32Deviceij)
        .other          _Z11crc32Deviceij,@"STO_CUDA_ENTRY STV_DEFAULT"
_Z11crc32Deviceij:
.text._Z11crc32Deviceij:
[----:B------:R-:W0:Y:S01]  /*0000*/  LDC R1, c[0x0][0x37c] ;  /* 0x0000df00ff017b82 */ /* 0x000e220000000800 */
[----:B------:R-:W1:Y:S01]  /*0010*/  S2R R3, SR_TID.X ;  /* 0x0000000000037919 */ /* 0x000e620000002100 */
[----:B------:R-:W2:Y:S06]  /*0020*/  LDCU UR5, c[0x0][0x380] ;  /* 0x00007000ff0577ac */ /* 0x000eac0008000800 */
[----:B------:R-:W3:Y:S01]  /*0030*/  LDC R18, c[0x0][0x2f8] ;  /* 0x0000be00ff127b82 */ /* 0x000ee20000000800 */
[----:B0-----:R-:W-:Y:S01]  /*0040*/  VIADD R1, R1, 0xffffffe8 ;  /* 0xffffffe801017836 */ /* 0x001fe20000000000 */
[----:B------:R-:W0:Y:S01]  /*0050*/  LDCU UR4, c[0x0][0x2fc] ;  /* 0x00005f80ff0477ac */ /* 0x000e220008000800 */
[----:B------:R-:W-:-:S05]  /*0060*/  UMOV UR36, 0x1 ;  /* 0x0000000100247882 */ /* 0x000fca0000000000 */
[----:B------:R-:W1:Y:S01]  /*0070*/  S2UR UR6, SR_CTAID.X ;  /* 0x00000000000679c3 */ /* 0x000e620000002500 */
[----:B------:R-:W-:-:S07]  /*0080*/  UMOV UR37, URZ ;  /* 0x000000ff00257c82 */ /* 0x000fce0008000000 */
[----:B------:R-:W1:Y:S01]  /*0090*/  LDC R16, c[0x0][0x360] ;  /* 0x0000d800ff107b82 */ /* 0x000e620000000800 */
[----:B--2---:R-:W-:Y:S01]  /*00a0*/  UISETP.GE.AND UP0, UPT, UR5, 0x1, UPT ;  /* 0x000000010500788c */ /* 0x004fe2000bf06270 */
[----:B---3--:R-:W-:-:S04]  /*00b0*/  IADD3 R18, P0, P1, R1, 0x8, R18 ;  /* 0x0000000801127810 */ /* 0x008fc8000791e012 */
[----:B0-----:R-:W-:Y:S01]  /*00c0*/  IADD3.X R17, PT, PT, RZ, UR4, RZ, P0, P1 ;  /* 0x00000004ff117c10 */ /* 0x001fe200087e24ff */
[----:B-1----:R-:W-:-:S03]  /*00d0*/  IMAD R16, R16, UR6, R3 ;  /* 0x0000000610107c24 */ /* 0x002fc6000f8e0203 */
[----:B------:R-:W-:Y:S05]  /*00e0*/  BRA.U !UP0, `(.L_x_0) ;  /* 0x0000000108b07547 */ /* 0x000fea000b800000 */
[----:B------:R-:W-:Y:S02]  /*00f0*/  UIADD3 UR4, UPT, UPT, UR5, -0x1, URZ ;  /* 0xffffffff05047890 */ /* 0x000fe4000fffe0ff */
[----:B------:R-:W-:Y:S02]  /*0100*/  ULOP3.LUT UR6, UR5, 0x3, URZ, 0xc0, !UPT ;  /* 0x0000000305067892 */ /* 0x000fe4000f8ec0ff */
[----:B------:R-:W-:Y:S01]  /*0110*/  UISETP.GE.U32.AND UP0, UPT, UR4, 0x3, UPT ;  /* 0x000000030400788c */ /* 0x000fe2000bf06070 */
[----:B------:R-:W-:Y:S01]  /*0120*/  UMOV UR36, 0x1 ;  /* 0x0000000100247882 */ /* 0x000fe20000000000 */
[----:B------:R-:W-:-:S07]  /*0130*/  UMOV UR37, URZ ;  /* 0x000000ff00257c82 */ /* 0x000fce0008000000 */
[----:B------:R-:W-:Y:S05]  /*0140*/  BRA.U !UP0, `(.L_x_1) ;  /* 0x0000000108787547 */ /* 0x000fea000b800000 */
[----:B------:R-:W-:Y:S01]  /*0150*/  ULOP3.LUT UR5, UR5, 0x7ffffffc, URZ, 0xc0, !UPT ;  /* 0x7ffffffc05057892 */ /* 0x000fe2000f8ec0ff */
[----:B------:R-:W-:Y:S01]  /*0160*/  UMOV UR4, URZ ;  /* 0x000000ff00047c82 */ /* 0x000fe20008000000 */
[----:B------:R-:W-:Y:S02]  /*0170*/  UMOV UR36, 0x1 ;  /* 0x0000000100247882 */ /* 0x000fe40000000000 */
[----:B------:R-:W-:-:S09]  /*0180*/  UISETP.GT.AND UP0, UPT, UR5, URZ, UPT ;  /* 0x000000ff0500728c */ /* 0x000fd2000bf04270 */
[----:B------:R-:W-:Y:S05]  /*0190*/  BRA.U !UP0, `(.L_x_2) ;  /* 0x0000000108507547 */ /* 0x000fea000b800000 */
[----:B------:R-:W-:Y:S02]  /*01a0*/  UIADD3 UR7, UPT, UPT, UR5, -UR4, URZ ;  /* 0x8000000405077290 */ /* 0x000fe4000fffe0ff */
[----:B------:R-:W-:Y:S02]  /*01b0*/  UPLOP3.LUT UP0, UPT, UPT, UPT, UPT, 0x80, 0x8 ;  /* 0x000000000008789c */ /* 0x000fe40003f0f070 */
[----:B------:R-:W-:Y:S01]  /*01c0*/  UISETP.GT.AND UP1, UPT, UR7, 0xc, UPT ;  /* 0x0000000c0700788c */ /* 0x000fe2000bf24270 */
[----:B------:R-:W-:-:S08]  /*01d0*/  UMOV UR37, URZ ;  /* 0x000000ff00257c82 */ /* 0x000fd00008000000 */
[----:B------:R-:W-:Y:S05]  /*01e0*/  BRA.U !UP1, `(.L_x_3) ;  /* 0x00000001091c7547 */ /* 0x000fea000b800000 */
[----:B------:R-:W-:Y:S02]  /*01f0*/  UIADD3 UR7, UPT, UPT, UR5, -0xc, URZ ;  /* 0xfffffff405077890 */ /* 0x000fe4000fffe0ff */
[----:B------:R-:W-:-:S11]  /*0200*/  UPLOP3.LUT UP0, UPT, UPT, UPT, UPT, 0x40, 0x4 ;  /* 0x000000000004789c */ /* 0x000fd60003f0e870 */
.L_x_4:
[----:B------:R-:W-:-:S04]  /*0210*/  UIADD3 UR4, UPT, UPT, UR4, 0x10, URZ ;  /* 0x0000001004047890 */ /* 0x000fc8000fffe0ff */
[----:B------:R-:W-:-:S09]  /*0220*/  UISETP.GE.AND UP1, UPT, UR4, UR7, UPT ;  /* 0x000000070400728c */ /* 0x000fd2000bf26270 */
[----:B------:R-:W-:Y:S05]  /*0230*/  BRA.U !UP1, `(.L_x_4) ;  /* 0xfffffffd09f47547 */ /* 0x000fea000b83ffff */
[----:B------:R-:W-:Y:S01]  /*0240*/  UMOV UR36, URZ ;  /* 0x000000ff00247c82 */ /* 0x000fe20008000000 */
[----:B------:R-:W-:-:S05]  /*0250*/  UMOV UR37, URZ ;  /* 0x000000ff00257c82 */ /* 0x000fca0008000000 */
.L_x_3:
[----:B------:R-:W-:-:S04]  /*0260*/  UIADD3 UR7, UPT, UPT, UR5, -UR4, URZ ;  /* 0x8000000405077290 */ /* 0x000fc8000fffe0ff */
[----:B------:R-:W-:-:S11]  /*0270*/  UISETP.GT.AND UP1, UPT, UR7, 0x4, UPT ;  /* 0x000000040700788c */ /* 0x000fd6000bf24270 */
[----:B------:R-:W-:Y:S02]  /*0280*/  @UP1 UPLOP3.LUT UP0, UPT, UPT, UPT, UPT, 0x40, 0x4 ;  /* 0x000000000004189c */ /* 0x000fe40003f0e870 */
[----:B------:R-:W-:Y:S01]  /*0290*/  @UP1 UIADD3 UR4, UPT, UPT, UR4, 0x8, URZ ;  /* 0x0000000804041890 */ /* 0x000fe2000fffe0ff */
[----:B------:R-:W-:Y:S01]  /*02a0*/  @UP1 UMOV UR36, URZ ;  /* 0x000000ff00241c82 */ /* 0x000fe20008000000 */
[----:B------:R-:W-:Y:S02]  /*02b0*/  @UP1 UMOV UR37, URZ ;  /* 0x000000ff00251c82 */ /* 0x000fe40008000000 */
[----:B------:R-:W-:-:S09]  /*02c0*/  UISETP.NE.OR UP0, UPT, UR4, UR5, UP0 ;  /* 0x000000050400728c */ /* 0x000fd20008705670 */
[----:B------:R-:W-:Y:S05]  /*02d0*/  BRA.U !UP0, `(.L_x_1) ;  /* 0x0000000108147547 */ /* 0x000fea000b800000 */
.L_x_2:
[----:B------:R-:W-:Y:S01]  /*02e0*/  UIADD3 UR4, UPT, UPT, UR4, 0x4, URZ ;  /* 0x0000000404047890 */ /* 0x000fe2000fffe0ff */
[----:B------:R-:W-:Y:S01]  /*02f0*/  UMOV UR37, UR36 ;  /* 0x0000002400257c82 */ /* 0x000fe20008000000 */
[----:B------:R-:W-:Y:S02]  /*0300*/  UMOV UR36, URZ ;  /* 0x000000ff00247c82 */ /* 0x000fe40008000000 */
[----:B------:R-:W-:-:S09]  /*0310*/  UISETP.NE.AND UP0, UPT, UR4, UR5, UPT ;  /* 0x000000050400728c */ /* 0x000fd2000bf05270 */
[----:B------:R-:W-:Y:S05]  /*0320*/  BRA.U UP0, `(.L_x_2) ;  /* 0xfffffffd00ec7547 */ /* 0x000fea000b83ffff */
.L_x_1:
[----:B------:R-:W-:-:S09]  /*0330*/  UISETP.NE.AND UP0, UPT, UR6, URZ, UPT ;  /* 0x000000ff0600728c */ /* 0x000fd2000bf05270 */
[----:B------:R-:W-:Y:S05]  /*0340*/  BRA.U !UP0, `(.L_x_0) ;  /* 0x0000000108187547 */ /* 0x000fea000b800000 */
[----:B------:R-:W-:-:S05]  /*0350*/  UMOV UR4, URZ ;  /* 0x000000ff00047c82 */ /* 0x000fca0008000000 */
.L_x_5:
[----:B------:R-:W-:Y:S02]  /*0360*/  UIADD3 UR4, UPT, UPT, UR4, 0x1, URZ ;  /* 0x0000000104047890 */ /* 0x000fe4000fffe0ff */
[----:B------:R-:W-:Y:S02]  /*0370*/  USHF.L.U64.HI UR37, UR36, 0x8, UR37 ;  /* 0x0000000824257899 */ /* 0x000fe40008010225 */
[----:B------:R-:W-:Y:S02]  /*0380*/  UISETP.NE.AND UP0, UPT, UR4, UR6, UPT ;  /* 0x000000060400728c */ /* 0x000fe4000bf05270 */
[----:B------:R-:W-:-:S07]  /*0390*/  USHF.L.U32 UR36, UR36, 0x8, URZ ;  /* 0x0000000824247899 */ /* 0x000fce00080006ff */
[----:B------:R-:W-:Y:S05]  /*03a0*/  BRA.U UP0, `(.L_x_5) ;  /* 0xfffffffd00ec7547 */ /* 0x000fea000b83ffff */
.L_x_0:
[----:B------:R-:W-:-:S13]  /*03b0*/  ISETP.NE.AND P0, PT, R16, RZ, PT ;  /* 0x000000ff1000720c */ /* 0x000fda0003f05270 */
[----:B------:R-:W-:Y:S05]  /*03c0*/  @P0 BRA `(.L_x_6) ;  /* 0x0000000000380947 */ /* 0x000fea0003800000 */
[----:B------:R-:W-:Y:S01]  /*03d0*/  IMAD.U32 R8, RZ, RZ, UR36 ;  /* 0x00000024ff087e24 */ /* 0x000fe2000f8e00ff */
[----:B------:R-:W-:Y:S01]  /*03e0*/  MOV R0, 0x0 ;  /* 0x0000000000007802 */ /* 0x000fe20000000f00 */
[----:B------:R-:W-:Y:S01]  /*03f0*/  IMAD.MOV.U32 R10, RZ, RZ, 0x40000 ;  /* 0x00040000ff0a7424 */ /* 0x000fe200078e00ff */
[----:B------:R-:W0:Y:S01]  /*0400*/  LDCU.64 UR4, c[0x4][0x8] ;  /* 0x01000100ff0477ac */ /* 0x000e220008000a00 */
[----:B------:R-:W-:Y:S01]  /*0410*/  IMAD.U32 R9, RZ, RZ, UR37 ;  /* 0x00000025ff097e24 */ /* 0x000fe2000f8e00ff */
[----:B------:R1:W2:Y:S01]  /*0420*/  LDC.64 R2, c[0x4][R0] ;  /* 0x0100000000027b82 */ /* 0x0002a20000000a00 */
[----:B------:R-:W-:Y:S01]  /*0430*/  IMAD.MOV.U32 R6, RZ, RZ, R18 ;  /* 0x000000ffff067224 */ /* 0x000fe200078e0012 */
[----:B------:R1:W-:Y:S01]  /*0440*/  STL [R1+0x10], R10 ;  /* 0x0000100a01007387 */ /* 0x0003e20000100800 */
[----:B------:R-:W-:-:S03]  /*0450*/  IMAD.MOV.U32 R7, RZ, RZ, R17 ;  /* 0x000000ffff077224 */ /* 0x000fc600078e0011 */
[----:B------:R1:W-:Y:S01]  /*0460*/  STL.64 [R1+0x8], R8 ;  /* 0x0000080801007387 */ /* 0x0003e20000100a00 */
[----:B0-----:R-:W-:Y:S02]  /*0470*/  IMAD.U32 R4, RZ, RZ, UR4 ;  /* 0x00000004ff047e24 */ /* 0x001fe4000f8e00ff */
[----:B-1----:R-:W-:-:S07]  /*0480*/  IMAD.U32 R5, RZ, RZ, UR5 ;  /* 0x00000005ff057e24 */ /* 0x002fce000f8e00ff */
[----:B------:R-:W-:-:S07]  /*0490*/  LEPC R20, `(.L_x_6) ;  /* 0x000000001014794e */ /* 0x000fce0000000000 */
[----:B--2---:R-:W-:Y:S05]  /*04a0*/  CALL.ABS.NOINC R2 ;  /* 0x0000000002007343 */ /* 0x004fea0003c00000 */
.L_x_6:
[----:B------:R-:W0:Y:S01]  /*04b0*/  LDC R22, c[0x0][0x380] ;  /* 0x0000e000ff167b82 */ /* 0x000e220000000800 */
[----:B------:R-:W-:Y:S07]  /*04c0*/  WARPSYNC.ALL ;  /* 0x0000000000007948 */ /* 0x000fee0003800000 */
[----:B------:R-:W-:Y:S01]  /*04d0*/  BAR.SYNC.DEFER_BLOCKING 0x0 ;  /* 0x0000000000007b1d */ /* 0x000fe20000010000 */
[----:B0-----:R-:W-:-:S13]  /*04e0*/  ISETP.GE.AND P0, PT, R22, 0x1, PT ;  /* 0x000000011600780c */ /* 0x001fda0003f06270 */
[----:B------:R-:W-:Y:S05]  /*04f0*/  @!P0 BRA `(.L_x_7) ;  /* 0x0000000000bc8947 */ /* 0x000fea0003800000 */
[C---:B------:R-:W-:Y:S01]  /*0500*/  VIADD R0, R22.reuse, 0xffffffff ;  /* 0xffffffff16007836 */ /* 0x040fe20000000000 */
[----:B------:R-:W-:-:S04]  /*0510*/  LOP3.LUT R4, R22, 0xf, RZ, 0xc0, !PT ;  /* 0x0000000f16047812 */ /* 0x000fc800078ec0ff */
[----:B------:R-:W-:Y:S01]  /*0520*/  ISETP.GE.U32.AND P0, PT, R0, 0xf, PT ;  /* 0x0000000f0000780c */ /* 0x000fe20003f06070 */
[----:B------:R-:W-:Y:S01]  /*0530*/  IMAD.MOV.U32 R0, RZ, RZ, RZ ;  /* 0x000000ffff007224 */ /* 0x000fe200078e00ff */
[----:B------:R-:W-:-:S11]  /*0540*/  ISETP.NE.AND P1, PT, R4, RZ, PT ;  /* 0x000000ff0400720c */ /* 0x000fd60003f25270 */
[----:B------:R-:W-:Y:S05]  /*0550*/  @!P0 BRA `(.L_x_8) ;  /* 0x0000000000208947 */ /* 0x000fea0003800000 */
[----:B------:R-:W-:Y:S01]  /*0560*/  LOP3.LUT R0, R22, 0x7ffffff0, RZ, 0xc0, !PT ;  /* 0x7ffffff016007812 */ /* 0x000fe200078ec0ff */
[----:B------:R-:W-:-:S07]  /*0570*/  IMAD.MOV.U32 R2, RZ, RZ, RZ ;  /* 0x000000ffff027224 */ /* 0x000fce00078e00ff */
.L_x_9:
[----:B------:R-:W-:Y:S02]  /*0580*/  IMAD.IADD R3, R1, 0x1, R2 ;  /* 0x0000000101037824 */ /* 0x000fe400078e0202 */
[----:B------:R-:W-:-:S03]  /*0590*/  VIADD R2, R2, 0x10 ;  /* 0x0000001002027836 */ /* 0x000fc60000000000 */
[----:B------:R0:W-:Y:S02]  /*05a0*/  STL.64 [R3], RZ ;  /* 0x000000ff03007387 */ /* 0x0001e40000100a00 */
[----:B------:R-:W-:Y:S02]  /*05b0*/  ISETP.NE.AND P0, PT, R2, R0, PT ;  /* 0x000000000200720c */ /* 0x000fe40003f05270 */
[----:B------:R0:W-:Y:S11]  /*05c0*/  STL.64 [R3+0x8], RZ ;  /* 0x000008ff03007387 */ /* 0x0001f60000100a00 */
[----:B0-----:R-:W-:Y:S05]  /*05d0*/  @P0 BRA `(.L_x_9) ;  /* 0xfffffffc00e80947 */ /* 0x001fea000383ffff */
.L_x_8:
[----:B------:R-:W-:Y:S05]  /*05e0*/  @!P1 BRA `(.L_x_7) ;  /* 0x0000000000809947 */ /* 0x000fea0003800000 */
[----:B------:R-:W-:Y:S02]  /*05f0*/  ISETP.GE.U32.AND P0, PT, R4, 0x8, PT ;  /* 0x000000080400780c */ /* 0x000fe40003f06070 */
[----:B------:R-:W-:-:S04]  /*0600*/  LOP3.LUT R3, R22, 0x7, RZ, 0xc0, !PT ;  /* 0x0000000716037812 */ /* 0x000fc800078ec0ff */
[----:B------:R-:W-:-:S07]  /*0610*/  ISETP.NE.AND P1, PT, R3, RZ, PT ;  /* 0x000000ff0300720c */ /* 0x000fce0003f25270 */
[----:B------:R-:W-:Y:S06]  /*0620*/  @!P0 BRA `(.L_x_10) ;  /* 0x0000000000288947 */ /* 0x000fec0003800000 */
[----:B------:R-:W-:Y:S02]  /*0630*/  IMAD.IADD R2, R1, 0x1, R0 ;  /* 0x0000000101027824 */ /* 0x000fe400078e0200 */
[----:B------:R-:W-:-:S03]  /*0640*/  VIADD R0, R0, 0x8 ;  /* 0x0000000800007836 */ /* 0x000fc60000000000 */
[----:B------:R0:W-:Y:S04]  /*0650*/  STL.U8 [R2], RZ ;  /* 0x000000ff02007387 */ /* 0x0001e80000100000 */
[----:B------:R0:W-:Y:S04]  /*0660*/  STL.U8 [R2+0x1], RZ ;  /* 0x000001ff02007387 */ /* 0x0001e80000100000 */
[----:B------:R0:W-:Y:S04]  /*0670*/  STL.U8 [R2+0x2], RZ ;  /* 0x000002ff02007387 */ /* 0x0001e80000100000 */
[----:B------:R0:W-:Y:S04]  /*0680*/  STL.U8 [R2+0x3], RZ ;  /* 0x000003ff02007387 */ /* 0x0001e80000100000 */
[----:B------:R0:W-:Y:S04]  /*0690*/  STL.U8 [R2+0x4], RZ ;  /* 0x000004ff02007387 */ /* 0x0001e80000100000 */
[----:B------:R0:W-:Y:S04]  /*06a0*/  STL.U8 [R2+0x5], RZ ;  /* 0x000005ff02007387 */ /* 0x0001e80000100000 */
[----:B------:R0:W-:Y:S04]  /*06b0*/  STL.U8 [R2+0x6], RZ ;  /* 0x000006ff02007387 */ /* 0x0001e80000100000 */
[----:B------:R0:W-:Y:S02]  /*06c0*/  STL.U8 [R2+0x7], RZ ;  /* 0x000007ff02007387 */ /* 0x0001e40000100000 */
.L_x_10:
[----:B------:R-:W-:Y:S05]  /*06d0*/  @!P1 BRA `(.L_x_7) ;  /* 0x0000000000449947 */ /* 0x000fea0003800000 */
[----:B------:R-:W-:Y:S02]  /*06e0*/  ISETP.GE.U32.AND P0, PT, R3, 0x4, PT ;  /* 0x000000040300780c */ /* 0x000fe40003f06070 */
[----:B------:R-:W-:-:S04]  /*06f0*/  LOP3.LUT R3, R22, 0x3, RZ, 0xc0, !PT ;  /* 0x0000000316037812 */ /* 0x000fc800078ec0ff */
[----:B------:R-:W-:-:S07]  /*0700*/  ISETP.NE.AND P1, PT, R3, RZ, PT ;  /* 0x000000ff0300720c */ /* 0x000fce0003f25270 */
[----:B0-----:R-:W-:Y:S02]  /*0710*/  @P0 IMAD.IADD R2, R1, 0x1, R0 ;  /* 0x0000000101020824 */ /* 0x001fe400078e0200 */
[----:B------:R-:W-:-:S03]  /*0720*/  @P0 VIADD R0, R0, 0x4 ;  /* 0x0000000400000836 */ /* 0x000fc60000000000 */
[----:B------:R1:W-:Y:S04]  /*0730*/  @P0 STL.U8 [R2], RZ ;  /* 0x000000ff02000387 */ /* 0x0003e80000100000 */
[----:B------:R1:W-:Y:S04]  /*0740*/  @P0 STL.U8 [R2+0x1], RZ ;  /* 0x000001ff02000387 */ /* 0x0003e80000100000 */
[----:B------:R1:W-:Y:S04]  /*0750*/  @P0 STL.U8 [R2+0x2], RZ ;  /* 0x000002ff02000387 */ /* 0x0003e80000100000 */
[----:B------:R1:W-:Y:S01]  /*0760*/  @P0 STL.U8 [R2+0x3], RZ ;  /* 0x000003ff02000387 */ /* 0x0003e20000100000 */
[----:B------:R-:W-:Y:S05]  /*0770*/  @!P1 BRA `(.L_x_7) ;  /* 0x00000000001c9947 */ /* 0x000fea0003800000 */
[----:B------:R-:W-:-:S05]  /*0780*/  UMOV UR4, URZ ;  /* 0x000000ff00047c82 */ /* 0x000fca0008000000 */
.L_x_11:
[----:B-1----:R-:W-:Y:S01]  /*0790*/  IMAD.IADD R2, R1, 0x1, R0 ;  /* 0x0000000101027824 */ /* 0x002fe200078e0200 */
[----:B------:R-:W-:Y:S01]  /*07a0*/  UIADD3 UR4, UPT, UPT, UR4, 0x1, URZ ;  /* 0x0000000104047890 */ /* 0x000fe2000fffe0ff */
[----:B------:R-:W-:-:S03]  /*07b0*/  VIADD R0, R0, 0x1 ;  /* 0x0000000100007836 */ /* 0x000fc60000000000 */
[----:B------:R2:W-:Y:S02]  /*07c0*/  STL.U8 [R2], RZ ;  /* 0x000000ff02007387 */ /* 0x0005e40000100000 */
[----:B------:R-:W-:-:S13]  /*07d0*/  ISETP.NE.AND P0, PT, R3, UR4, PT ;  /* 0x0000000403007c0c */ /* 0x000fda000bf05270 */
[----:B--2---:R-:W-:Y:S05]  /*07e0*/  @P0 BRA `(.L_x_11) ;  /* 0xfffffffc00e80947 */ /* 0x004fea000383ffff */
.L_x_7:
[----:B------:R-:W-:Y:S01]  /*07f0*/  USHF.R.U64 UR36, UR36, 0x12, UR37 ;  /* 0x0000001224247899 */ /* 0x000fe20008001225 */
[----:B------:R-:W-:Y:S01]  /*0800*/  ISETP.GT.AND P0, PT, R22, RZ, PT ;  /* 0x000000ff1600720c */ /* 0x000fe20003f04270 */
[----:B------:R-:W-:-:S04]  /*0810*/  USHF.R.U32.HI UR37, URZ, 0x12, UR37 ;  /* 0x00000012ff257899 */ /* 0x000fc80008011625 */
[----:B------:R-:W-:-:S05]  /*0820*/  IMAD R0, R16, UR36, R16 ;  /* 0x0000002410007c24 */ /* 0x000fca000f8e0210 */
[----:B------:R2:W-:Y:S03]  /*0830*/  STL [R1], R0 ;  /* 0x0000000001007387 */ /* 0x0005e60000100800 */
[----:B------:R-:W-:Y:S05]  /*0840*/  @P0 BRA `(.L_x_12) ;  /* 0x0000000400cc0947 */ /* 0x000fea0003800000 */
[--C-:B------:R-:W-:Y:S01]  /*0850*/  SHF.R.U32.HI R24, RZ, 0x8, R0.reuse ;  /* 0x00000008ff187819 */ /* 0x100fe20000011600 */
[----:B------:R-:W-:Y:S01]  /*0860*/  BSSY.RECONVERGENT B7, `(.L_x_13) ;  /* 0x0000070000077945 */ /* 0x000fe20003800200 */
[--C-:B------:R-:W-:Y:S01]  /*0870*/  SHF.R.U32.HI R22, RZ, 0x10, R0.reuse ;  /* 0x00000010ff167819 */ /* 0x100fe20000011600 */
[----:B------:R-:W-:Y:S01]  /*0880*/  IMAD.MOV.U32 R19, RZ, RZ, RZ ;  /* 0x000000ffff137224 */ /* 0x000fe200078e00ff */
[----:B------:R-:W-:Y:S02]  /*0890*/  SHF.R.U32.HI R26, RZ, 0x18, R0 ;  /* 0x00000018ff1a7819 */ /* 0x000fe40000011600 */
[----:B------:R-:W-:Y:S02]  /*08a0*/  PRMT R23, R0, 0x7610, R23 ;  /* 0x0000761000177816 */ /* 0x000fe40000000017 */
[----:B------:R-:W-:Y:S02]  /*08b0*/  LOP3.LUT R24, R24, 0xff, RZ, 0xc0, !PT ;  /* 0x000000ff18187812 */ /* 0x000fe400078ec0ff */
[----:B------:R-:W-:-:S07]  /*08c0*/  LOP3.LUT R22, R22, 0xff, RZ, 0xc0, !PT ;  /* 0x000000ff16167812 */ /* 0x000fce00078ec0ff */
.L_x_24:
[----:B------:R-:W-:Y:S01]  /*08d0*/  LOP3.LUT P0, RZ, R23, 0xff, RZ, 0xc0, !PT ;  /* 0x000000ff17ff7812 */ /* 0x000fe2000780c0ff */
[----:B------:R-:W-:Y:S01]  /*08e0*/  BSSY.RECONVERGENT B0, `(.L_x_14) ;  /* 0x0000027000007945 */ /* 0x000fe20003800200 */
[----:B------:R-:W-:-:S11]  /*08f0*/  IMAD.MOV.U32 R3, RZ, RZ, -0x1 ;  /* 0xffffffffff037424 */ /* 0x000fd600078e00ff */
[----:B------:R-:W-:Y:S05]  /*0900*/  @!P0 BRA `(.L_x_15) ;  /* 0x0000000000908947 */ /* 0x000fea0003800000 */
[----:B--2---:R-:W-:Y:S01]  /*0910*/  IMAD.MOV.U32 R0, RZ, RZ, RZ ;  /* 0x000000ffff007224 */ /* 0x004fe200078e00ff */
[----:B01----:R-:W-:Y:S01]  /*0920*/  PRMT R2, R23, 0x7610, R2 ;  /* 0x0000761017027816 */ /* 0x003fe20000000002 */
[----:B------:R-:W-:-:S07]  /*0930*/  IMAD.MOV.U32 R3, RZ, RZ, -0x1 ;  /* 0xffffffffff037424 */ /* 0x000fce00078e00ff */
.L_x_16:
[----:B------:R-:W-:Y:S01]  /*0940*/  IMAD.IADD R8, R1, 0x1, R0 ;  /* 0x0000000101087824 */ /* 0x000fe200078e0200 */
[----:B------:R-:W-:-:S04]  /*0950*/  LOP3.LUT R3, R3, 0xff, R2, 0x78, !PT ;  /* 0x000000ff03037812 */ /* 0x000fc800078e7802 */
[----:B------:R0:W2:Y:S01]  /*0960*/  LDL.U8 R2, [R8+0x1] ;  /* 0x0000010008027983 */ /* 0x0000a20000100000 */
[C---:B------:R-:W-:Y:S01]  /*0970*/  LOP3.LUT R4, R3.reuse, 0x1, RZ, 0xc0, !PT ;  /* 0x0000000103047812 */ /* 0x040fe200078ec0ff */
[C---:B------:R-:W-:Y:S01]  /*0980*/  IMAD.SHL.U32 R9, R3.reuse, 0x8000000, RZ ;  /* 0x0800000003097824 */ /* 0x040fe200078e00ff */
[----:B------:R-:W-:Y:S01]  /*0990*/  SHF.R.U32.HI R5, RZ, 0x1, R3 ;  /* 0x00000001ff057819 */ /* 0x000fe20000011603 */
[----:B------:R-:W-:Y:S02]  /*09a0*/  VIADD R0, R0, 0x1 ;  /* 0x0000000100007836 */ /* 0x000fe40000000000 */
[----:B------:R-:W-:Y:S01]  /*09b0*/  IMAD.MOV R6, RZ, RZ, -R4 ;  /* 0x000000ffff067224 */ /* 0x000fe200078e0a04 */
[----:B------:R-:W-:Y:S01]  /*09c0*/  SHF.R.S32.HI R9, RZ, 0x1f, R9 ;  /* 0x0000001fff097819 */ /* 0x000fe20000011409 */
[C---:B------:R-:W-:Y:S02]  /*09d0*/  IMAD.SHL.U32 R4, R3.reuse, 0x40000000, RZ ;  /* 0x4000000003047824 */ /* 0x040fe400078e00ff */
[----:B0-----:R-:W-:Y:S01]  /*09e0*/  IMAD.SHL.U32 R8, R3, 0x10000000, RZ ;  /* 0x1000000003087824 */ /* 0x001fe200078e00ff */
[----:B------:R-:W-:Y:S01]  /*09f0*/  LOP3.LUT R5, R5, 0xedb88320, R6, 0x78, !PT ;  /* 0xedb8832005057812 */ /* 0x000fe200078e7806 */
[C---:B------:R-:W-:Y:S01]  /*0a00*/  IMAD.SHL.U32 R6, R3.reuse, 0x20000000, RZ ;  /* 0x2000000003067824 */ /* 0x040fe200078e00ff */
[----:B------:R-:W-:Y:S01]  /*0a10*/  SHF.R.S32.HI R7, RZ, 0x1f, R4 ;  /* 0x0000001fff077819 */ /* 0x000fe20000011404 */
[----:B------:R-:W-:Y:S01]  /*0a20*/  IMAD.SHL.U32 R3, R3, 0x4000000, RZ ;  /* 0x0400000003037824 */ /* 0x000fe200078e00ff */
[----:B------:R-:W-:Y:S01]  /*0a30*/  SHF.R.U32.HI R4, RZ, 0x1, R5 ;  /* 0x00000001ff047819 */ /* 0x000fe20000011605 */
[----:B------:R-:W-:-:S03]  /*0a40*/  IMAD.SHL.U32 R5, R5, 0x4000000, RZ ;  /* 0x0400000005057824 */ /* 0x000fc600078e00ff */
[----:B------:R-:W-:Y:S02]  /*0a50*/  LOP3.LUT R4, R4, 0xedb88320, R7, 0x78, !PT ;  /* 0xedb8832004047812 */ /* 0x000fe400078e7807 */
[----:B------:R-:W-:Y:S02]  /*0a60*/  SHF.R.S32.HI R7, RZ, 0x1f, R6 ;  /* 0x0000001fff077819 */ /* 0x000fe40000011406 */
[----:B------:R-:W-:Y:S01]  /*0a70*/  SHF.R.U32.HI R6, RZ, 0x6, R4 ;  /* 0x00000006ff067819 */ /* 0x000fe20000011604 */
[----:B------:R-:W-:Y:S01]  /*0a80*/  IMAD.SHL.U32 R4, R4, 0x4000000, RZ ;  /* 0x0400000004047824 */ /* 0x000fe200078e00ff */
[----:B------:R-:W-:Y:S02]  /*0a90*/  SHF.R.S32.HI R3, RZ, 0x1f, R3 ;  /* 0x0000001fff037819 */ /* 0x000fe40000011403 */
[----:B------:R-:W-:Y:S02]  /*0aa0*/  LOP3.LUT R6, R6, 0x76dc419, R7, 0x78, !PT ;  /* 0x076dc41906067812 */ /* 0x000fe400078e7807 */
[----:B------:R-:W-:-:S02]  /*0ab0*/  SHF.R.S32.HI R7, RZ, 0x1f, R8 ;  /* 0x0000001fff077819 */ /* 0x000fc40000011408 */
[----:B------:R-:W-:Y:S02]  /*0ac0*/  SHF.R.S32.HI R8, RZ, 0x1f, R5 ;  /* 0x0000001fff087819 */ /* 0x000fe40000011405 */
[----:B------:R-:W-:Y:S02]  /*0ad0*/  LOP3.LUT R6, R6, 0xedb8832, R7, 0x78, !PT ;  /* 0x0edb883206067812 */ /* 0x000fe400078e7807 */
[----:B------:R-:W-:Y:S02]  /*0ae0*/  SHF.R.S32.HI R4, RZ, 0x1f, R4 ;  /* 0x0000001fff047819 */ /* 0x000fe40000011404 */
[----:B------:R-:W-:-:S04]  /*0af0*/  LOP3.LUT R6, R6, 0x1db71064, R9, 0x78, !PT ;  /* 0x1db7106406067812 */ /* 0x000fc800078e7809 */
[----:B------:R-:W-:-:S04]  /*0b00*/  LOP3.LUT R3, R6, 0x3b6e20c8, R3, 0x78, !PT ;  /* 0x3b6e20c806037812 */ /* 0x000fc800078e7803 */
[----:B------:R-:W-:-:S04]  /*0b10*/  LOP3.LUT R3, R3, 0x76dc4190, R8, 0x78, !PT ;  /* 0x76dc419003037812 */ /* 0x000fc800078e7808 */
[----:B------:R-:W-:Y:S02]  /*0b20*/  LOP3.LUT R3, R3, 0xedb88320, R4, 0x78, !PT ;  /* 0xedb8832003037812 */ /* 0x000fe400078e7804 */
[----:B--2---:R-:W-:-:S13]  /*0b30*/  ISETP.NE.AND P0, PT, R2, RZ, PT ;  /* 0x000000ff0200720c */ /* 0x004fda0003f05270 */
[----:B------:R-:W-:Y:S05]  /*0b40*/  @P0 BRA `(.L_x_16) ;  /* 0xfffffffc007c0947 */ /* 0x000fea000383ffff */
.L_x_15:
[----:B------:R-:W-:Y:S05]  /*0b50*/  BSYNC.RECONVERGENT B0 ;  /* 0x0000000000007941 */ /* 0x000fea0003800200 */
.L_x_14:
[----:B------:R-:W3:Y:S01]  /*0b60*/  LDCU UR4, c[0x0][0x384] ;  /* 0x00007080ff0477ac */ /* 0x000ee20008000800 */
[----:B------:R-:W-:Y:S01]  /*0b70*/  BSSY.RECONVERGENT B6, `(.L_x_17) ;  /* 0x0000039000067945 */ /* 0x000fe20003800200 */
[----:B------:R-:W-:Y:S01]  /*0b80*/  VIADD R23, R23, 0x1 ;  /* 0x0000000117177836 */ /* 0x000fe20000000000 */
[----:B---3--:R-:W-:-:S04]  /*0b90*/  LOP3.LUT R3, R3, UR4, RZ, 0x3c, !PT ;  /* 0x0000000403037c12 */ /* 0x008fc8000f8e3cff */
[----:B------:R-:W-:-:S13]  /*0ba0*/  ISETP.NE.AND P0, PT, R3, -0x1, PT ;  /* 0xffffffff0300780c */ /* 0x000fda0003f05270 */
[----:B------:R-:W-:Y:S05]  /*0bb0*/  @P0 BRA `(.L_x_18) ;  /* 0x0000000000d00947 */ /* 0x000fea0003800000 */
[----:B------:R-:W-:Y:S01]  /*0bc0*/  MOV R16, 0x0 ;  /* 0x0000000000107802 */ /* 0x000fe20000000f00 */
[----:B------:R-:W3:Y:S01]  /*0bd0*/  LDCU.64 UR4, c[0x4][0x10] ;  /* 0x01000200ff0477ac */ /* 0x000ee20008000a00 */
[----:B------:R-:W-:Y:S02]  /*0be0*/  CS2R R6, SRZ ;  /* 0x0000000000067805 */ /* 0x000fe4000001ff00 */
[----:B01----:R0:W1:Y:S01]  /*0bf0*/  LDC.64 R2, c[0x4][R16] ;  /* 0x0100000010027b82 */ /* 0x0030620000000a00 */
[----:B---3--:R-:W-:Y:S02]  /*0c00*/  IMAD.U32 R4, RZ, RZ, UR4 ;  /* 0x00000004ff047e24 */ /* 0x008fe4000f8e00ff */
[----:B0-----:R-:W-:-:S07]  /*0c10*/  IMAD.U32 R5, RZ, RZ, UR5 ;  /* 0x00000005ff057e24 */ /* 0x001fce000f8e00ff */
[----:B------:R-:W-:-:S07]  /*0c20*/  LEPC R20, `(.L_x_19) ;  /* 0x000000001014794e */ /* 0x000fce0000000000 */
[----:B-12---:R-:W-:Y:S05]  /*0c30*/  CALL.ABS.NOINC R2 ;  /* 0x0000000002007343 */ /* 0x006fea0003c00000 */
.L_x_19:
[----:B------:R-:W-:Y:S01]  /*0c40*/  LOP3.LUT R0, R23, 0xff, RZ, 0xc0, !PT ;  /* 0x000000ff17007812 */ /* 0x000fe200078ec0ff */
[----:B------:R0:W1:Y:S01]  /*0c50*/  LDC.64 R2, c[0x4][R16] ;  /* 0x0100000010027b82 */ /* 0x0000620000000a00 */
[----:B------:R-:W2:Y:S01]  /*0c60*/  LDCU.64 UR4, c[0x4][0x18] ;  /* 0x01000300ff0477ac */ /* 0x000ea20008000a00 */
[----:B------:R-:W-:Y:S02]  /*0c70*/  IMAD.MOV.U32 R6, RZ, RZ, R18 ;  /* 0x000000ffff067224 */ /* 0x000fe400078e0012 */
[----:B------:R0:W-:Y:S01]  /*0c80*/  STL [R1+0x8], R0 ;  /* 0x0000080001007387 */ /* 0x0001e20000100800 */
[----:B------:R-:W-:Y:S02]  /*0c90*/  IMAD.MOV.U32 R7, RZ, RZ, R17 ;  /* 0x000000ffff077224 */ /* 0x000fe400078e0011 */
[----:B--2---:R-:W-:Y:S02]  /*0ca0*/  IMAD.U32 R4, RZ, RZ, UR4 ;  /* 0x00000004ff047e24 */ /* 0x004fe4000f8e00ff */
[----:B0-----:R-:W-:-:S07]  /*0cb0*/  IMAD.U32 R5, RZ, RZ, UR5 ;  /* 0x00000005ff057e24 */ /* 0x001fce000f8e00ff */
[----:B------:R-:W-:-:S07]  /*0cc0*/  LEPC R20, `(.L_x_20) ;  /* 0x000000001014794e */ /* 0x000fce0000000000 */
[----:B-1----:R-:W-:Y:S05]  /*0cd0*/  CALL.ABS.NOINC R2 ;  /* 0x0000000002007343 */ /* 0x002fea0003c00000 */
.L_x_20:
[----:B------:R0:W-:Y:S01]  /*0ce0*/  STL [R1+0x8], R24 ;  /* 0x0000081801007387 */ /* 0x0001e20000100800 */
[----:B------:R0:W1:Y:S01]  /*0cf0*/  LDC.64 R2, c[0x4][R16] ;  /* 0x0100000010027b82 */ /* 0x0000620000000a00 */
[----:B------:R-:W2:Y:S01]  /*0d00*/  LDCU.64 UR4, c[0x4][0x18] ;  /* 0x01000300ff0477ac */ /* 0x000ea20008000a00 */
[----:B------:R-:W-:Y:S02]  /*0d10*/  IMAD.MOV.U32 R6, RZ, RZ, R18 ;  /* 0x000000ffff067224 */ /* 0x000fe400078e0012 */
[----:B------:R-:W-:Y:S02]  /*0d20*/  IMAD.MOV.U32 R7, RZ, RZ, R17 ;  /* 0x000000ffff077224 */ /* 0x000fe400078e0011 */
[----:B--2---:R-:W-:Y:S02]  /*0d30*/  IMAD.U32 R4, RZ, RZ, UR4 ;  /* 0x00000004ff047e24 */ /* 0x004fe4000f8e00ff */
[----:B0-----:R-:W-:-:S07]  /*0d40*/  IMAD.U32 R5, RZ, RZ, UR5 ;  /* 0x00000005ff057e24 */ /* 0x001fce000f8e00ff */
[----:B------:R-:W-:-:S07]  /*0d50*/  LEPC R20, `(.L_x_21) ;  /* 0x000000001014794e */ /* 0x000fce0000000000 */
[----:B-1----:R-:W-:Y:S05]  /*0d60*/  CALL.ABS.NOINC R2 ;  /* 0x0000000002007343 */ /* 0x002fea0003c00000 */
.L_x_21:
        /* <DEDUP_REMOVED lines=9> */
.L_x_22:
        /* <DEDUP_REMOVED lines=9> */
.L_x_23:
[----:B------:R0:W1:Y:S01]  /*0e90*/  LDC.64 R2, c[0x4][R16] ;  /* 0x0100000010027b82 */ /* 0x0000620000000a00 */
[----:B------:R-:W2:Y:S01]  /*0ea0*/  LDCU.64 UR4, c[0x4][0x20] ;  /* 0x01000400ff0477ac */ /* 0x000ea20008000a00 */
[----:B------:R-:W-:Y:S01]  /*0eb0*/  CS2R R6, SRZ ;  /* 0x0000000000067805 */ /* 0x000fe2000001ff00 */
[----:B--2---:R-:W-:Y:S02]  /*0ec0*/  IMAD.U32 R4, RZ, RZ, UR4 ;  /* 0x00000004ff047e24 */ /* 0x004fe4000f8e00ff */
[----:B0-----:R-:W-:-:S07]  /*0ed0*/  IMAD.U32 R5, RZ, RZ, UR5 ;  /* 0x00000005ff057e24 */ /* 0x001fce000f8e00ff */
[----:B------:R-:W-:-:S07]  /*0ee0*/  LEPC R20, `(.L_x_18) ;  /* 0x000000001014794e */ /* 0x000fce0000000000 */
[----:B-1----:R-:W-:Y:S05]  /*0ef0*/  CALL.ABS.NOINC R2 ;  /* 0x0000000002007343 */ /* 0x002fea0003c00000 */
.L_x_18:
[----:B------:R-:W-:Y:S05]  /*0f00*/  BSYNC.RECONVERGENT B6 ;  /* 0x0000000000067941 */ /* 0x000fea0003800200 */
.L_x_17:
[----:B------:R-:W-:Y:S02]  /*0f10*/  VIADD R19, R19, 0x1 ;  /* 0x0000000113137836 */ /* 0x000fe40000000000 */
[----:B--2---:R-:W-:-:S03]  /*0f20*/  IMAD.U32 R0, RZ, RZ, UR37 ;  /* 0x00000025ff007e24 */ /* 0x004fc6000f8e00ff */
[----:B------:R-:W-:-:S04]  /*0f30*/  ISETP.LE.U32.AND P0, PT, R19, UR36, PT ;  /* 0x0000002413007c0c */ /* 0x000fc8000bf03070 */
[----:B------:R-:W-:-:S13]  /*0f40*/  ISETP.GE.U32.AND.EX P0, PT, R0, RZ, PT, P0 ;  /* 0x000000ff0000720c */ /* 0x000fda0003f06100 */
[----:B------:R-:W-:Y:S05]  /*0f50*/  @P0 BRA `(.L_x_24) ;  /* 0xfffffff8005c0947 */ /* 0x000fea000383ffff */
[----:B------:R-:W-:Y:S05]  /*0f60*/  BSYNC.RECONVERGENT B7 ;  /* 0x0000000000077941 */ /* 0x000fea0003800200 */
.L_x_13:
[----:B------:R-:W-:Y:S05]  /*0f70*/  BRA `(.L_x_25) ;  /* 0x0000001800107947 */ /* 0x000fea0003800000 */
.L_x_12:
[C---:B------:R-:W-:Y:S01]  /*0f80*/  VIADD R25, R22.reuse, 0xffffffff ;  /* 0xffffffff16197836 */ /* 0x040fe20000000000 */
[C---:B------:R-:W-:Y:S01]  /*0f90*/  LOP3.LUT R24, R22.reuse, 0x7, RZ, 0xc0, !PT ;  /* 0x0000000716187812 */ /* 0x040fe200078ec0ff */
[----:B------:R-:W-:Y:S01]  /*0fa0*/  IMAD.MOV.U32 R19, RZ, RZ, RZ ;  /* 0x000000ffff137224 */ /* 0x000fe200078e00ff */
[C---:B------:R-:W-:Y:S02]  /*0fb0*/  LOP3.LUT R23, R22.reuse, 0x3, RZ, 0xc0, !PT ;  /* 0x0000000316177812 */ /* 0x040fe400078ec0ff */
[----:B------:R-:W-:-:S07]  /*0fc0*/  LOP3.LUT R22, R22, 0x7ffffff8, RZ, 0xc0, !PT ;  /* 0x7ffffff816167812 */ /* 0x000fce00078ec0ff */
.L_x_42:
[----:B------:R-:W-:Y:S01]  /*0fd0*/  ISETP.GE.U32.AND P0, PT, R25, 0x7, PT ;  /* 0x000000071900780c */ /* 0x000fe20003f06070 */
[----:B--2---:R-:W-:-:S12]  /*0fe0*/  IMAD.MOV.U32 R0, RZ, RZ, RZ ;  /* 0x000000ffff007224 */ /* 0x004fd800078e00ff */
[----:B------:R-:W-:Y:S05]  /*0ff0*/  @!P0 BRA `(.L_x_26) ;  /* 0x0000000800c88947 */ /* 0x000fea0003800000 */
[----:B------:R-:W2:Y:S02]  /*1000*/  LDL.U8 R0, [R1] ;  /* 0x0000000001007983 */ /* 0x000ea40000100000 */
[----:B--2---:R-:W-:-:S13]  /*1010*/  ISETP.NE.AND P1, PT, R0, 0xff, PT ;  /* 0x000000ff0000780c */ /* 0x004fda0003f25270 */
[----:B------:R-:W2:Y:S02]  /*1020*/  @!P1 LDC R0, c[0x0][0x380] ;  /* 0x0000e000ff009b82 */ /* 0x000ea40000000800 */
[----:B--2---:R-:W-:-:S04]  /*1030*/  @!P1 ISETP.NE.AND P0, PT, R0, 0x1, PT ;  /* 0x000000010000980c */ /* 0x004fc80003f05270 */
[----:B------:R-:W-:-:S05]  /*1040*/  @!P1 SEL R0, RZ, 0x1, !P0 ;  /* 0x00000001ff009807 */ /* 0x000fca0004000000 */
[----:B------:R-:W-:-:S05]  /*1050*/  @!P1 IMAD.IADD R5, R1, 0x1, R0 ;  /* 0x0000000101059824 */ /* 0x000fca00078e0200 */
[----:B------:R-:W2:Y:S02]  /*1060*/  @!P1 LDL.U8 R0, [R5] ;  /* 0x0000000005009983 */ /* 0x000ea40000100000 */
[----:B--2---:R-:W-:-:S05]  /*1070*/  @!P1 VIADD R0, R0, 0x1 ;  /* 0x0000000100009836 */ /* 0x004fca0000000000 */
[----:B------:R2:W-:Y:S04]  /*1080*/  @!P1 STL.U8 [R5], R0 ;  /* 0x0000000005009387 */ /* 0x0005e80000100000 */
[----:B01----:R-:W3:Y:S04]  /*1090*/  LDL.U8 R2, [R1+0x1] ;  /* 0x0000010001027983 */ /* 0x003ee80000100000 */
[----:B------:R-:W-:Y:S01]  /*10a0*/  @!P1 STL.U8 [R1], RZ ;  /* 0x000000ff01009387 */ /* 0x000fe20000100000 */
[----:B---3--:R-:W-:-:S13]  /*10b0*/  ISETP.NE.AND P0, PT, R2, 0xff, PT ;  /* 0x000000ff0200780c */ /* 0x008fda0003f05270 */
[----:B------:R-:W0:Y:S02]  /*10c0*/  @!P0 LDC R2, c[0x0][0x380] ;  /* 0x0000e000ff028b82 */ /* 0x000e240000000800 */
[----:B0-----:R-:W-:-:S04]  /*10d0*/  @!P0 ISETP.NE.AND P2, PT, R2, 0x2, PT ;  /* 0x000000020200880c */ /* 0x001fc80003f45270 */
[----:B------:R-:W-:-:S05]  /*10e0*/  @!P0 SEL R2, RZ, 0x2, !P2 ;  /* 0x00000002ff028807 */ /* 0x000fca0005000000 */
[----:B------:R-:W-:-:S05]  /*10f0*/  @!P0 IMAD.IADD R3, R1, 0x1, R2 ;  /* 0x0000000101038824 */ /* 0x000fca00078e0202 */
[----:B------:R-:W3:Y:S02]  /*1100*/  @!P0 LDL.U8 R2, [R3] ;  /* 0x0000000003028983 */ /* 0x000ee40000100000 */
[----:B---3--:R-:W-:-:S05]  /*1110*/  @!P0 VIADD R2, R2, 0x1 ;  /* 0x0000000102028836 */ /* 0x008fca0000000000 */
[----:B------:R0:W-:Y:S04]  /*1120*/  @!P0 STL.U8 [R3], R2 ;  /* 0x0000000203008387 */ /* 0x0001e80000100000 */
[----:B--2---:R-:W2:Y:S04]  /*1130*/  LDL.U8 R0, [R1+0x2] ;  /* 0x0000020001007983 */ /* 0x004ea80000100000 */
[----:B------:R-:W-:Y:S01]  /*1140*/  @!P0 STL.U8 [R1+0x1], RZ ;  /* 0x000001ff01008387 */ /* 0x000fe20000100000 */
[----:B--2---:R-:W-:-:S13]  /*1150*/  ISETP.NE.AND P1, PT, R0, 0xff, PT ;  /* 0x000000ff0000780c */ /* 0x004fda0003f25270 */
[----:B------:R-:W1:Y:S02]  /*1160*/  @!P1 LDC R0, c[0x0][0x380] ;  /* 0x0000e000ff009b82 */ /* 0x000e640000000800 */
[----:B-1----:R-:W-:-:S04]  /*1170*/  @!P1 ISETP.NE.AND P2, PT, R0, 0x3, PT ;  /* 0x000000030000980c */ /* 0x002fc80003f45270 */
[----:B------:R-:W-:-:S05]  /*1180*/  @!P1 SEL R0, RZ, 0x3, !P2 ;  /* 0x00000003ff009807 */ /* 0x000fca0005000000 */
[----:B------:R-:W-:-:S05]  /*1190*/  @!P1 IMAD.IADD R5, R1, 0x1, R0 ;  /* 0x0000000101059824 */ /* 0x000fca00078e0200 */
[----:B------:R-:W2:Y:S02]  /*11a0*/  @!P1 LDL.U8 R0, [R5] ;  /* 0x0000000005009983 */ /* 0x000ea40000100000 */
[----:B--2---:R-:W-:-:S05]  /*11b0*/  @!P1 VIADD R0, R0, 0x1 ;  /* 0x0000000100009836 */ /* 0x004fca0000000000 */
[----:B------:R1:W-:Y:S04]  /*11c0*/  @!P1 STL.U8 [R5], R0 ;  /* 0x0000000005009387 */ /* 0x0003e80000100000 */
[----:B0-----:R-:W2:Y:S04]  /*11d0*/  LDL.U8 R2, [R1+0x3] ;  /* 0x0000030001027983 */ /* 0x001ea80000100000 */
[----:B------:R-:W-:Y:S01]  /*11e0*/  @!P1 STL.U8 [R1+0x2], RZ ;  /* 0x000002ff01009387 */ /* 0x000fe20000100000 */
[----:B--2---:R-:W-:-:S13]  /*11f0*/  ISETP.NE.AND P0, PT, R2, 0xff, PT ;  /* 0x000000ff0200780c */ /* 0x004fda0003f05270 */
[----:B------:R-:W0:Y:S02]  /*1200*/  @!P0 LDC R2, c[0x0][0x380] ;  /* 0x0000e000ff028b82 */ /* 0x000e240000000800 */
[----:B0-----:R-:W-:-:S04]  /*1210*/  @!P0 ISETP.NE.AND P2, PT, R2, 0x4, PT ;  /* 0x000000040200880c */ /* 0x001fc80003f45270 */
[----:B------:R-:W-:-:S05]  /*1220*/  @!P0 SEL R2, RZ, 0x4, !P2 ;  /* 0x00000004ff028807 */ /* 0x000fca0005000000 */
[----:B------:R-:W-:-:S05]  /*1230*/  @!P0 IMAD.IADD R3, R1, 0x1, R2 ;  /* 0x0000000101038824 */ /* 0x000fca00078e0202 */
[----:B------:R-:W2:Y:S02]  /*1240*/  @!P0 LDL.U8 R2, [R3] ;  /* 0x0000000003028983 */ /* 0x000ea40000100000 */
[----:B--2---:R-:W-:-:S05]  /*1250*/  @!P0 VIADD R2, R2, 0x1 ;  /* 0x0000000102028836 */ /* 0x004fca0000000000 */
[----:B------:R0:W-:Y:S04]  /*1260*/  @!P0 STL.U8 [R3], R2 ;  /* 0x0000000203008387 */ /* 0x0001e80000100000 */
[----:B-1----:R-:W2:Y:S04]  /*1270*/  LDL.U8 R0, [R1+0x4] ;  /* 0x0000040001007983 */ /* 0x002ea80000100000 */
        /* <DEDUP_REMOVED lines=30> */
[----:B------:R3:W-:Y:S01]  /*1460*/  @!P1 STL.U8 [R1+0x6], RZ ;  /* 0x000006ff01009387 */ /* 0x0007e20000100000 */
[----:B--2---:R-:W-:-:S13]  /*1470*/  ISETP.NE.AND P0, PT, R2, 0xff, PT ;  /* 0x000000ff0200780c */ /* 0x004fda0003f05270 */
[----:B------:R-:W0:Y:S02]  /*1480*/  @!P0 LDC R2, c[0x0][0x380] ;  /* 0x0000e000ff028b82 */ /* 0x000e240000000800 */
[----:B0-----:R-:W-:-:S04]  /*1490*/  @!P0 ISETP.NE.AND P2, PT, R2, 0x8, PT ;  /* 0x000000080200880c */ /* 0x001fc80003f45270 */
[----:B------:R-:W-:-:S05]  /*14a0*/  @!P0 SEL R2, RZ, 0x8, !P2 ;  /* 0x00000008ff028807 */ /* 0x000fca0005000000 */
[----:B------:R-:W-:-:S05]  /*14b0*/  @!P0 IMAD.IADD R3, R1, 0x1, R2 ;  /* 0x0000000101038824 */ /* 0x000fca00078e0202 */
[----:B------:R-:W2:Y:S01]  /*14c0*/  @!P0 LDL.U8 R2, [R3] ;  /* 0x0000000003028983 */ /* 0x000ea20000100000 */
[----:B-1----:R-:W-:Y:S02]  /*14d0*/  IMAD.MOV.U32 R0, RZ, RZ, R22 ;  /* 0x000000ffff007224 */ /* 0x002fe400078e0016 */
[----:B--2---:R-:W-:-:S05]  /*14e0*/  @!P0 VIADD R2, R2, 0x1 ;  /* 0x0000000102028836 */ /* 0x004fca0000000000 */
[----:B------:R3:W-:Y:S04]  /*14f0*/  @!P0 STL.U8 [R3], R2 ;  /* 0x0000000203008387 */ /* 0x0007e80000100000 */
[----:B------:R3:W-:Y:S01]  /*1500*/  @!P0 STL.U8 [R1+0x7], RZ ;  /* 0x000007ff01008387 */ /* 0x0007e20000100000 */
[----:B------:R-:W-:-:S13]  /*1510*/  ISETP.NE.AND P0, PT, R22, 0x8, PT ;  /* 0x000000081600780c */ /* 0x000fda0003f05270 */
[----:B---3--:R-:W-:Y:S05]  /*1520*/  @!P0 BRA `(.L_x_26) ;  /* 0x00000004007c8947 */ /* 0x008fea0003800000 */
[----:B------:R-:W-:Y:S01]  /*1530*/  BSSY.RECONVERGENT B0, `(.L_x_27) ;  /* 0x000005d000007945 */ /* 0x000fe20003800200 */
[----:B------:R-:W-:-:S07]  /*1540*/  IMAD.MOV.U32 R0, RZ, RZ, 0x8 ;  /* 0x00000008ff007424 */ /* 0x000fce00078e00ff */
.L_x_28:
[----:B------:R-:W-:-:S05]  /*1550*/  IMAD.IADD R3, R1, 0x1, R0 ;  /* 0x0000000101037824 */ /* 0x000fca00078e0200 */
[----:B------:R-:W2:Y:S02]  /*1560*/  LDL.U8 R2, [R3] ;  /* 0x0000000003027983 */ /* 0x000ea40000100000 */
[----:B--2---:R-:W-:-:S13]  /*1570*/  ISETP.NE.AND P1, PT, R2, 0xff, PT ;  /* 0x000000ff0200780c */ /* 0x004fda0003f25270 */
[----:B------:R-:W0:Y:S01]  /*1580*/  @!P1 LDC R5, c[0x0][0x380] ;  /* 0x0000e000ff059b82 */ /* 0x000e220000000800 */
[----:B------:R-:W-:-:S05]  /*1590*/  @!P1 VIADD R2, R0, 0x1 ;  /* 0x0000000100029836 */ /* 0x000fca0000000000 */
[----:B0-----:R-:W-:-:S04]  /*15a0*/  @!P1 ISETP.NE.AND P0, PT, R2, R5, PT ;  /* 0x000000050200920c */ /* 0x001fc80003f05270 */
[----:B------:R-:W-:-:S05]  /*15b0*/  @!P1 SEL R2, R2, RZ, P0 ;  /* 0x000000ff02029207 */ /* 0x000fca0000000000 */
[----:B------:R-:W-:-:S05]  /*15c0*/  @!P1 IMAD.IADD R7, R1, 0x1, R2 ;  /* 0x0000000101079824 */ /* 0x000fca00078e0202 */
[----:B------:R-:W2:Y:S02]  /*15d0*/  @!P1 LDL.U8 R2, [R7] ;  /* 0x0000000007029983 */ /* 0x000ea40000100000 */
[----:B--2---:R-:W-:-:S05]  /*15e0*/  @!P1 VIADD R4, R2, 0x1 ;  /* 0x0000000102049836 */ /* 0x004fca0000000000 */
[----:B------:R0:W-:Y:S04]  /*15f0*/  @!P1 STL.U8 [R7], R4 ;  /* 0x0000000407009387 */ /* 0x0001e80000100000 */
[----:B------:R-:W2:Y:S04]  /*1600*/  LDL.U8 R2, [R3+0x1] ;  /* 0x0000010003027983 */ /* 0x000ea80000100000 */
[----:B------:R-:W-:Y:S01]  /*1610*/  @!P1 STL.U8 [R3], RZ ;  /* 0x000000ff03009387 */ /* 0x000fe20000100000 */
[----:B--2---:R-:W-:-:S13]  /*1620*/  ISETP.NE.AND P0, PT, R2, 0xff, PT ;  /* 0x000000ff0200780c */ /* 0x004fda0003f05270 */
[----:B------:R-:W1:Y:S01]  /*1630*/  @!P0 LDC R5, c[0x0][0x380] ;  /* 0x0000e000ff058b82 */ /* 0x000e620000000800 */
[----:B------:R-:W-:-:S05]  /*1640*/  @!P0 VIADD R2, R0, 0x2 ;  /* 0x0000000200028836 */ /* 0x000fca0000000000 */
[----:B-1----:R-:W-:-:S04]  /*1650*/  @!P0 ISETP.NE.AND P2, PT, R2, R5, PT ;  /* 0x000000050200820c */ /* 0x002fc80003f45270 */
[----:B------:R-:W-:-:S05]  /*1660*/  @!P0 SEL R2, R2, RZ, P2 ;  /* 0x000000ff02028207 */ /* 0x000fca0001000000 */
[----:B------:R-:W-:-:S05]  /*1670*/  @!P0 IMAD.IADD R6, R1, 0x1, R2 ;  /* 0x0000000101068824 */ /* 0x000fca00078e0202 */
[----:B------:R-:W2:Y:S02]  /*1680*/  @!P0 LDL.U8 R2, [R6] ;  /* 0x0000000006028983 */ /* 0x000ea40000100000 */
[----:B--2---:R-:W-:-:S05]  /*1690*/  @!P0 VIADD R5, R2, 0x1 ;  /* 0x0000000102058836 */ /* 0x004fca0000000000 */
[----:B------:R1:W-:Y:S04]  /*16a0*/  @!P0 STL.U8 [R6], R5 ;  /* 0x0000000506008387 */ /* 0x0003e80000100000 */
[----:B------:R-:W2:Y:S04]  /*16b0*/  LDL.U8 R2, [R3+0x2] ;  /* 0x0000020003027983 */ /* 0x000ea80000100000 */
[----:B------:R-:W-:Y:S01]  /*16c0*/  @!P0 STL.U8 [R3+0x1], RZ ;  /* 0x000001ff03008387 */ /* 0x000fe20000100000 */
[----:B--2---:R-:W-:-:S13]  /*16d0*/  ISETP.NE.AND P1, PT, R2, 0xff, PT ;  /* 0x000000ff0200780c */ /* 0x004fda0003f25270 */
[----:B0-----:R-:W0:Y:S01]  /*16e0*/  @!P1 LDC R7, c[0x0][0x380] ;  /* 0x0000e000ff079b82 */ /* 0x001e220000000800 */
        /* <DEDUP_REMOVED lines=10> */
[----:B-1----:R-:W1:Y:S01]  /*1790*/  @!P0 LDC R5, c[0x0][0x380] ;  /* 0x0000e000ff058b82 */ /* 0x002e620000000800 */
        /* <DEDUP_REMOVED lines=30> */
[----:B------:R3:W-:Y:S01]  /*1980*/  @!P0 STL.U8 [R3+0x5], RZ ;  /* 0x000005ff03008387 */ /* 0x0007e20000100000 */
        /* <DEDUP_REMOVED lines=9> */
[----:B------:R-:W2:Y:S01]  /*1a20*/  LDL.U8 R2, [R3+0x7] ;  /* 0x0000070003027983 */ /* 0x000ea20000100000 */
[----:B------:R-:W-:-:S03]  /*1a30*/  VIADD R0, R0, 0x8 ;  /* 0x0000000800007836 */ /* 0x000fc60000000000 */
[----:B------:R3:W-:Y:S01]  /*1a40*/  @!P1 STL.U8 [R3+0x6], RZ ;  /* 0x000006ff03009387 */ /* 0x0007e20000100000 */
[----:B--2---:R-:W-:-:S13]  /*1a50*/  ISETP.NE.AND P0, PT, R2, 0xff, PT ;  /* 0x000000ff0200780c */ /* 0x004fda0003f05270 */
[----:B-1----:R-:W0:Y:S02]  /*1a60*/  @!P0 LDC R5, c[0x0][0x380] ;  /* 0x0000e000ff058b82 */ /* 0x002e240000000800 */
[----:B0-----:R-:W-:-:S04]  /*1a70*/  @!P0 ISETP.NE.AND P2, PT, R0, R5, PT ;  /* 0x000000050000820c */ /* 0x001fc80003f45270 */
[----:B------:R-:W-:-:S05]  /*1a80*/  @!P0 SEL R2, R0, RZ, P2 ;  /* 0x000000ff00028207 */ /* 0x000fca0001000000 */
[----:B------:R-:W-:-:S05]  /*1a90*/  @!P0 IMAD.IADD R5, R1, 0x1, R2 ;  /* 0x0000000101058824 */ /* 0x000fca00078e0202 */
[----:B------:R-:W2:Y:S02]  /*1aa0*/  @!P0 LDL.U8 R2, [R5] ;  /* 0x0000000005028983 */ /* 0x000ea40000100000 */
[----:B--2---:R-:W-:-:S05]  /*1ab0*/  @!P0 VIADD R2, R2, 0x1 ;  /* 0x0000000102028836 */ /* 0x004fca0000000000 */
[----:B------:R3:W-:Y:S04]  /*1ac0*/  @!P0 STL.U8 [R5], R2 ;  /* 0x0000000205008387 */ /* 0x0007e80000100000 */
[----:B------:R3:W-:Y:S01]  /*1ad0*/  @!P0 STL.U8 [R3+0x7], RZ ;  /* 0x000007ff03008387 */ /* 0x0007e20000100000 */
[----:B------:R-:W-:-:S13]  /*1ae0*/  ISETP.NE.AND P0, PT, R0, R22, PT ;  /* 0x000000160000720c */ /* 0x000fda0003f05270 */
[----:B---3--:R-:W-:Y:S05]  /*1af0*/  @P0 BRA `(.L_x_28) ;  /* 0xfffffff800940947 */ /* 0x008fea000383ffff */
[----:B------:R-:W-:Y:S05]  /*1b00*/  BSYNC.RECONVERGENT B0 ;  /* 0x0000000000007941 */ /* 0x000fea0003800200 */
.L_x_27:
[----:B------:R-:W-:-:S07]  /*1b10*/  IMAD.MOV.U32 R0, RZ, RZ, R22 ;  /* 0x000000ffff007224 */ /* 0x000fce00078e0016 */
.L_x_26:
[----:B------:R-:W-:-:S13]  /*1b20*/  ISETP.NE.AND P0, PT, R24, RZ, PT ;  /* 0x000000ff1800720c */ /* 0x000fda0003f05270 */
[----:B------:R-:W-:Y:S05]  /*1b30*/  @!P0 BRA `(.L_x_29) ;  /* 0x0000000400648947 */ /* 0x000fea0003800000 */
[----:B01----:R-:W-:Y:S01]  /*1b40*/  VIADD R2, R24, 0xffffffff ;  /* 0xffffffff18027836 */ /* 0x003fe20000000000 */
[----:B------:R-:W-:-:S04]  /*1b50*/  ISETP.NE.AND P0, PT, R23, RZ, PT ;  /* 0x000000ff1700720c */ /* 0x000fc80003f05270 */
[----:B------:R-:W-:-:S13]  /*1b60*/  ISETP.GE.U32.AND P1, PT, R2, 0x3, PT ;  /* 0x000000030200780c */ /* 0x000fda0003f26070 */
[----:B------:R-:W-:Y:S05]  /*1b70*/  @!P1 BRA `(.L_x_30) ;  /* 0x0000000000b49947 */ /* 0x000fea0003800000 */
        /* <DEDUP_REMOVED lines=44> */
[----:B------:R3:W-:Y:S02]  /*1e40*/  @!P1 STL.U8 [R3+0x3], RZ ;  /* 0x000003ff03009387 */ /* 0x0007e40000100000 */
.L_x_30:
[----:B------:R-:W-:Y:S05]  /*1e50*/  @!P0 BRA `(.L_x_29) ;  /* 0x00000000009c8947 */ /* 0x000fea0003800000 */
[----:B------:R-:W0:Y:S01]  /*1e60*/  LDCU UR4, c[0x0][0x380] ;  /* 0x00007000ff0477ac */ /* 0x000e220008000800 */
[----:B------:R-:W-:Y:S01]  /*1e70*/  ISETP.NE.AND P0, PT, R23, 0x1, PT ;  /* 0x000000011700780c */ /* 0x000fe20003f05270 */
[----:B0-----:R-:W-:-:S12]  /*1e80*/  ULOP3.LUT UP0, URZ, UR4, 0x1, URZ, 0xc0, !UPT ;  /* 0x0000000104ff7892 */ /* 0x001fd8000f80c0ff */
[----:B------:R-:W-:Y:S05]  /*1e90*/  @!P0 BRA `(.L_x_31) ;  /* 0x00000000005c8947 */ /* 0x000fea0003800000 */
[----:B---3--:R-:W-:-:S05]  /*1ea0*/  IMAD.IADD R4, R1, 0x1, R0 ;  /* 0x0000000101047824 */ /* 0x008fca00078e0200 */
        /* <DEDUP_REMOVED lines=12> */
[----:B------:R0:W-:Y:S01]  /*1f70*/  @!P0 STL.U8 [R4], RZ ;  /* 0x000000ff04008387 */ /* 0x0001e20000100000 */
[----:B--2---:R-:W-:-:S13]  /*1f80*/  ISETP.NE.AND P1, PT, R2, 0xff, PT ;  /* 0x000000ff0200780c */ /* 0x004fda0003f25270 */
[----:B------:R-:W1:Y:S02]  /*1f90*/  @!P1 LDC R5, c[0x0][0x380] ;  /* 0x0000e000ff059b82 */ /* 0x000e640000000800 */
[----:B-1----:R-:W-:-:S04]  /*1fa0*/  @!P1 ISETP.NE.AND P2, PT, R0, R5, PT ;  /* 0x000000050000920c */ /* 0x002fc80003f45270 */
[----:B------:R-:W-:-:S05]  /*1fb0*/  @!P1 SEL R2, R0, RZ, P2 ;  /* 0x000000ff00029207 */ /* 0x000fca0001000000 */
[----:B------:R-:W-:-:S05]  /*1fc0*/  @!P1 IMAD.IADD R5, R1, 0x1, R2 ;  /* 0x0000000101059824 */ /* 0x000fca00078e0202 */
[----:B------:R-:W2:Y:S02]  /*1fd0*/  @!P1 LDL.U8 R2, [R5] ;  /* 0x0000000005029983 */ /* 0x000ea40000100000 */
[----:B--2---:R-:W-:-:S05]  /*1fe0*/  @!P1 VIADD R2, R2, 0x1 ;  /* 0x0000000102029836 */ /* 0x004fca0000000000 */
[----:B------:R0:W-:Y:S04]  /*1ff0*/  @!P1 STL.U8 [R5], R2 ;  /* 0x0000000205009387 */ /* 0x0001e80000100000 */
[----:B------:R0:W-:Y:S02]  /*2000*/  @!P1 STL.U8 [R4+0x1], RZ ;  /* 0x000001ff04009387 */ /* 0x0001e40000100000 */
.L_x_31:
[----:B------:R-:W-:Y:S05]  /*2010*/  BRA.U !UP0, `(.L_x_29) ;  /* 0x00000001082c7547 */ /* 0x000fea000b800000 */
[----:B0--3--:R-:W-:-:S05]  /*2020*/  IMAD.IADD R2, R1, 0x1, R0 ;  /* 0x0000000101027824 */ /* 0x009fca00078e0200 */
[----:B------:R-:W2:Y:S02]  /*2030*/  LDL.U8 R3, [R2] ;  /* 0x0000000002037983 */ /* 0x000ea40000100000 */
[----:B--2---:R-:W-:-:S13]  /*2040*/  ISETP.NE.AND P0, PT, R3, 0xff, PT ;  /* 0x000000ff0300780c */ /* 0x004fda0003f05270 */
[----:B------:R-:W-:-:S05]  /*2050*/  @!P0 VIADD R0, R0, 0x1 ;  /* 0x0000000100008836 */ /* 0x000fca0000000000 */
[----:B------:R-:W-:-:S04]  /*2060*/  @!P0 ISETP.NE.AND P1, PT, R0, UR4, PT ;  /* 0x0000000400008c0c */ /* 0x000fc8000bf25270 */
[----:B------:R-:W-:-:S05]  /*2070*/  @!P0 SEL R0, R0, RZ, P1 ;  /* 0x000000ff00008207 */ /* 0x000fca0000800000 */
[----:B------:R-:W-:-:S05]  /*2080*/  @!P0 IMAD.IADD R3, R1, 0x1, R0 ;  /* 0x0000000101038824 */ /* 0x000fca00078e0200 */
[----:B------:R-:W2:Y:S02]  /*2090*/  @!P0 LDL.U8 R0, [R3] ;  /* 0x0000000003008983 */ /* 0x000ea40000100000 */
[----:B--2---:R-:W-:-:S05]  /*20a0*/  @!P0 VIADD R0, R0, 0x1 ;  /* 0x0000000100008836 */ /* 0x004fca0000000000 */
[----:B------:R2:W-:Y:S04]  /*20b0*/  @!P0 STL.U8 [R3], R0 ;  /* 0x0000000003008387 */ /* 0x0005e80000100000 */
[----:B------:R2:W-:Y:S02]  /*20c0*/  @!P0 STL.U8 [R2], RZ ;  /* 0x000000ff02008387 */ /* 0x0005e40000100000 */
.L_x_29:
[----:B------:R-:W4:Y:S01]  /*20d0*/  LDL.U8 R16, [R1] ;  /* 0x0000000001107983 */ /* 0x000f220000100000 */
[----:B------:R-:W-:Y:S01]  /*20e0*/  BSSY.RECONVERGENT B0, `(.L_x_32) ;  /* 0x0000028000007945 */ /* 0x000fe20003800200 */
[----:B0123--:R-:W-:Y:S01]  /*20f0*/  IMAD.MOV.U32 R2, RZ, RZ, -0x1 ;  /* 0xffffffffff027424 */ /* 0x00ffe200078e00ff */
[----:B----4-:R-:W-:-:S13]  /*2100*/  ISETP.NE.AND P0, PT, R16, RZ, PT ;  /* 0x000000ff1000720c */ /* 0x010fda0003f05270 */
[----:B------:R-:W-:Y:S05]  /*2110*/  @!P0 BRA `(.L_x_33) ;  /* 0x0000000000908947 */ /* 0x000fea0003800000 */
[----:B------:R-:W-:Y:S01]  /*2120*/  IMAD.MOV.U32 R0, RZ, RZ, RZ ;  /* 0x000000ffff007224 */ /* 0x000fe200078e00ff */
[----:B------:R-:W-:Y:S01]  /*2130*/  PRMT R3, R16, 0x7610, R3 ;  /* 0x0000761010037816 */ /* 0x000fe20000000003 */
[----:B------:R-:W-:-:S07]  /*2140*/  IMAD.MOV.U32 R2, RZ, RZ, -0x1 ;  /* 0xffffffffff027424 */ /* 0x000fce00078e00ff */
.L_x_34:
[----:B------:R-:W-:Y:S01]  /*2150*/  IMAD.IADD R8, R1, 0x1, R0 ;  /* 0x0000000101087824 */ /* 0x000fe200078e0200 */
[----:B------:R-:W-:-:S04]  /*2160*/  LOP3.LUT R2, R2, 0xff, R3, 0x78, !PT ;  /* 0x000000ff02027812 */ /* 0x000fc800078e7803 */
[----:B------:R0:W2:Y:S01]  /*2170*/  LDL.U8 R3, [R8+0x1] ;  /* 0x0000010008037983 */ /* 0x0000a20000100000 */
[C---:B------:R-:W-:Y:S01]  /*2180*/  LOP3.LUT R4, R2.reuse, 0x1, RZ, 0xc0, !PT ;  /* 0x0000000102047812 */ /* 0x040fe200078ec0ff */
[----:B------:R-:W-:Y:S01]  /*2190*/  IMAD.SHL.U32 R9, R2, 0x8000000, RZ ;  /* 0x0800000002097824 */ /* 0x000fe200078e00ff */
[----:B------:R-:W-:Y:S01]  /*21a0*/  SHF.R.U32.HI R5, RZ, 0x1, R2 ;  /* 0x00000001ff057819 */ /* 0x000fe20000011602 */
[----:B------:R-:W-:Y:S02]  /*21b0*/  VIADD R0, R0, 0x1 ;  /* 0x0000000100007836 */ /* 0x000fe40000000000 */
[----:B------:R-:W-:Y:S01]  /*21c0*/  IMAD.MOV R6, RZ, RZ, -R4 ;  /* 0x000000ffff067224 */ /* 0x000fe200078e0a04 */
[----:B------:R-:W-:Y:S01]  /*21d0*/  SHF.R.S32.HI R9, RZ, 0x1f, R9 ;  /* 0x0000001fff097819 */ /* 0x000fe20000011409 */
[C---:B------:R-:W-:Y:S02]  /*21e0*/  IMAD.SHL.U32 R4, R2.reuse, 0x40000000, RZ ;  /* 0x4000000002047824 */ /* 0x040fe400078e00ff */
[C---:B0-----:R-:W-:Y:S01]  /*21f0*/  IMAD.SHL.U32 R8, R2.reuse, 0x10000000, RZ ;  /* 0x1000000002087824 */ /* 0x041fe200078e00ff */
[----:B------:R-:W-:Y:S01]  /*2200*/  LOP3.LUT R5, R5, 0xedb88320, R6, 0x78, !PT ;  /* 0xedb8832005057812 */ /* 0x000fe200078e7806 */
[C---:B------:R-:W-:Y:S01]  /*2210*/  IMAD.SHL.U32 R6, R2.reuse, 0x20000000, RZ ;  /* 0x2000000002067824 */ /* 0x040fe200078e00ff */
[----:B------:R-:W-:Y:S01]  /*2220*/  SHF.R.S32.HI R7, RZ, 0x1f, R4 ;  /* 0x0000001fff077819 */ /* 0x000fe20000011404 */
[----:B------:R-:W-:Y:S01]  /*2230*/  IMAD.SHL.U32 R2, R2, 0x4000000, RZ ;  /* 0x0400000002027824 */ /* 0x000fe200078e00ff */
[----:B------:R-:W-:-:S04]  /*2240*/  SHF.R.U32.HI R4, RZ, 0x1, R5 ;  /* 0x00000001ff047819 */ /* 0x000fc80000011605 */
[----:B------:R-:W-:Y:S02]  /*2250*/  LOP3.LUT R4, R4, 0xedb88320, R7, 0x78, !PT ;  /* 0xedb8832004047812 */ /* 0x000fe400078e7807 */
[----:B------:R-:W-:Y:S02]  /*2260*/  SHF.R.S32.HI R7, RZ, 0x1f, R6 ;  /* 0x0000001fff077819 */ /* 0x000fe40000011406 */
[----:B------:R-:W-:Y:S01]  /*2270*/  SHF.R.U32.HI R6, RZ, 0x6, R4 ;  /* 0x00000006ff067819 */ /* 0x000fe20000011604 */
[----:B------:R-:W-:-:S03]  /*2280*/  IMAD.SHL.U32 R4, R4, 0x4000000, RZ ;  /* 0x0400000004047824 */ /* 0x000fc600078e00ff */
[----:B------:R-:W-:Y:S02]  /*2290*/  LOP3.LUT R6, R6, 0x76dc419, R7, 0x78, !PT ;  /* 0x076dc41906067812 */ /* 0x000fe400078e7807 */
[----:B------:R-:W-:-:S04]  /*22a0*/  SHF.R.S32.HI R7, RZ, 0x1f, R8 ;  /* 0x0000001fff077819 */ /* 0x000fc80000011408 */
[----:B------:R-:W-:Y:S01]  /*22b0*/  LOP3.LUT R6, R6, 0xedb8832, R7, 0x78, !PT ;  /* 0x0edb883206067812 */ /* 0x000fe200078e7807 */
[----:B------:R-:W-:Y:S01]  /*22c0*/  IMAD.SHL.U32 R7, R5, 0x4000000, RZ ;  /* 0x0400000005077824 */ /* 0x000fe200078e00ff */
[----:B------:R-:W-:Y:S02]  /*22d0*/  SHF.R.S32.HI R5, RZ, 0x1f, R2 ;  /* 0x0000001fff057819 */ /* 0x000fe40000011402 */
[----:B------:R-:W-:Y:S02]  /*22e0*/  LOP3.LUT R6, R6, 0x1db71064, R9, 0x78, !PT ;  /* 0x1db7106406067812 */ /* 0x000fe400078e7809 */
[----:B------:R-:W-:Y:S02]  /*22f0*/  SHF.R.S32.HI R2, RZ, 0x1f, R7 ;  /* 0x0000001fff027819 */ /* 0x000fe40000011407 */
[----:B------:R-:W-:-:S04]  /*2300*/  LOP3.LUT R5, R6, 0x3b6e20c8, R5, 0x78, !PT ;  /* 0x3b6e20c806057812 */ /* 0x000fc800078e7805 */
[----:B------:R-:W-:Y:S02]  /*2310*/  LOP3.LUT R2, R5, 0x76dc4190, R2, 0x78, !PT ;  /* 0x76dc419005027812 */ /* 0x000fe400078e7802 */
[----:B------:R-:W-:-:S04]  /*2320*/  SHF.R.S32.HI R5, RZ, 0x1f, R4 ;  /* 0x0000001fff057819 */ /* 0x000fc80000011404 */
[----:B------:R-:W-:Y:S02]  /*2330*/  LOP3.LUT R2, R2, 0xedb88320, R5, 0x78, !PT ;  /* 0xedb8832002027812 */ /* 0x000fe400078e7805 */
[----:B--2---:R-:W-:-:S13]  /*2340*/  ISETP.NE.AND P0, PT, R3, RZ, PT ;  /* 0x000000ff0300720c */ /* 0x004fda0003f05270 */
[----:B------:R-:W-:Y:S05]  /*2350*/  @P0 BRA `(.L_x_34) ;  /* 0xfffffffc007c0947 */ /* 0x000fea000383ffff */
.L_x_33:
[----:B------:R-:W-:Y:S05]  /*2360*/  BSYNC.RECONVERGENT B0 ;  /* 0x0000000000007941 */ /* 0x000fea0003800200 */
.L_x_32:
[----:B------:R-:W0:Y:S01]  /*2370*/  LDCU UR4, c[0x0][0x384] ;  /* 0x00007080ff0477ac */ /* 0x000e220008000800 */
[----:B------:R-:W-:Y:S01]  /*2380*/  VIADD R16, R16, 0x1 ;  /* 0x0000000110107836 */ /* 0x000fe20000000000 */
[----:B------:R-:W-:Y:S04]  /*2390*/  BSSY.RECONVERGENT B6, `(.L_x_35) ;  /* 0x000003d000067945 */ /* 0x000fe80003800200 */
[----:B------:R1:W-:Y:S01]  /*23a0*/  STL.U8 [R1], R16 ;  /* 0x0000001001007387 */ /* 0x0003e20000100000 */
[----:B0-----:R-:W-:-:S04]  /*23b0*/  LOP3.LUT R2, R2, UR4, RZ, 0x3c, !PT ;  /* 0x0000000402027c12 */ /* 0x001fc8000f8e3cff */
[----:B------:R-:W-:-:S13]  /*23c0*/  ISETP.NE.AND P0, PT, R2, -0x1, PT ;  /* 0xffffffff0200780c */ /* 0x000fda0003f05270 */
[----:B-1----:R-:W-:Y:S05]  /*23d0*/  @P0 BRA `(.L_x_36) ;  /* 0x0000000000e00947 */ /* 0x002fea0003800000 */
[----:B------:R-:W-:Y:S01]  /*23e0*/  MOV R2, 0x0 ;  /* 0x0000000000027802 */ /* 0x000fe20000000f00 */
[----:B------:R-:W0:Y:S01]  /*23f0*/  LDCU.64 UR4, c[0x4][0x10] ;  /* 0x01000200ff0477ac */ /* 0x000e220008000a00 */
[----:B------:R-:W-:-:S04]  /*2400*/  CS2R R6, SRZ ;  /* 0x0000000000067805 */ /* 0x000fc8000001ff00 */
[----:B------:R-:W1:Y:S01]  /*2410*/  LDC.64 R2, c[0x4][R2] ;  /* 0x0100000002027b82 */ /* 0x000e620000000a00 */
[----:B0-----:R-:W-:Y:S02]  /*2420*/  IMAD.U32 R4, RZ, RZ, UR4 ;  /* 0x00000004ff047e24 */ /* 0x001fe4000f8e00ff */
[----:B------:R-:W-:-:S07]  /*2430*/  IMAD.U32 R5, RZ, RZ, UR5 ;  /* 0x00000005ff057e24 */ /* 0x000fce000f8e00ff */
[----:B------:R-:W-:-:S07]  /*2440*/  LEPC R20, `(.L_x_37) ;  /* 0x000000001014794e */ /* 0x000fce0000000000 */
[----:B-1----:R-:W-:Y:S05]  /*2450*/  CALL.ABS.NOINC R2 ;  /* 0x0000000002007343 */ /* 0x002fea0003c00000 */
.L_x_37:
[----:B------:R-:W-:Y:S01]  /*2460*/  LOP3.LUT R0, R16, 0xff, RZ, 0xc0, !PT ;  /* 0x000000ff10007812 */ /* 0x000fe200078ec0ff */
[----:B------:R-:W0:Y:S01]  /*2470*/  LDCU.64 UR4, c[0x4][0x18] ;  /* 0x01000300ff0477ac */ /* 0x000e220008000a00 */
[----:B------:R-:W-:Y:S01]  /*2480*/  MOV R16, 0x0 ;  /* 0x0000000000107802 */ /* 0x000fe20000000f00 */
[----:B------:R-:W-:Y:S02]  /*2490*/  IMAD.MOV.U32 R6, RZ, RZ, R18 ;  /* 0x000000ffff067224 */ /* 0x000fe400078e0012 */
[----:B------:R1:W-:Y:S01]  /*24a0*/  STL [R1+0x8], R0 ;  /* 0x0000080001007387 */ /* 0x0003e20000100800 */
[----:B------:R1:W2:Y:S01]  /*24b0*/  LDC.64 R2, c[0x4][R16] ;  /* 0x0100000010027b82 */ /* 0x0002a20000000a00 */
[----:B------:R-:W-:Y:S02]  /*24c0*/  IMAD.MOV.U32 R7, RZ, RZ, R17 ;  /* 0x000000ffff077224 */ /* 0x000fe400078e0011 */
[----:B0-----:R-:W-:Y:S02]  /*24d0*/  IMAD.U32 R4, RZ, RZ, UR4 ;  /* 0x00000004ff047e24 */ /* 0x001fe4000f8e00ff */
[----:B-1----:R-:W-:-:S07]  /*24e0*/  IMAD.U32 R5, RZ, RZ, UR5 ;  /* 0x00000005ff057e24 */ /* 0x002fce000f8e00ff */
[----:B------:R-:W-:-:S07]  /*24f0*/  LEPC R20, `(.L_x_38) ;  /* 0x000000001014794e */ /* 0x000fce0000000000 */
[----:B--2---:R-:W-:Y:S05]  /*2500*/  CALL.ABS.NOINC R2 ;  /* 0x0000000002007343 */ /* 0x004fea0003c00000 */
.L_x_38:
[----:B------:R-:W2:Y:S01]  /*2510*/  LDL.U8 R0, [R1+0x1] ;  /* 0x0000010001007983 */ /* 0x000ea20000100000 */
[----:B------:R0:W1:Y:S01]  /*2520*/  LDC.64 R2, c[0x4][R16] ;  /* 0x0100000010027b82 */ /* 0x0000620000000a00 */
[----:B------:R-:W3:Y:S01]  /*2530*/  LDCU.64 UR4, c[0x4][0x18] ;  /* 0x01000300ff0477ac */ /* 0x000ee20008000a00 */
[----:B------:R-:W-:Y:S02]  /*2540*/  IMAD.MOV.U32 R6, RZ, RZ, R18 ;  /* 0x000000ffff067224 */ /* 0x000fe400078e0012 */
[----:B------:R-:W-:Y:S02]  /*2550*/  IMAD.MOV.U32 R7, RZ, RZ, R17 ;  /* 0x000000ffff077224 */ /* 0x000fe400078e0011 */
[----:B---3--:R-:W-:Y:S02]  /*2560*/  IMAD.U32 R4, RZ, RZ, UR4 ;  /* 0x00000004ff047e24 */ /* 0x008fe4000f8e00ff */
[----:B------:R-:W-:Y:S01]  /*2570*/  IMAD.U32 R5, RZ, RZ, UR5 ;  /* 0x00000005ff057e24 */ /* 0x000fe2000f8e00ff */
[----:B-12---:R0:W-:Y:S06]  /*2580*/  STL [R1+0x8], R0 ;  /* 0x0000080001007387 */ /* 0x0061ec0000100800 */
[----:B------:R-:W-:-:S07]  /*2590*/  LEPC R20, `(.L_x_39) ;  /* 0x000000001014794e */ /* 0x000fce0000000000 */
[----:B0-----:R-:W-:Y:S05]  /*25a0*/  CALL.ABS.NOINC R2 ;  /* 0x0000000002007343 */ /* 0x001fea0003c00000 */
.L_x_39:
        /* <DEDUP_REMOVED lines=10> */
.L_x_40:
        /* <DEDUP_REMOVED lines=10> */
.L_x_41:
[----:B------:R0:W1:Y:S01]  /*26f0*/  LDC.64 R2, c[0x4][R16] ;  /* 0x0100000010027b82 */ /* 0x0000620000000a00 */
[----:B------:R-:W2:Y:S01]  /*2700*/  LDCU.64 UR4, c[0x4][0x20] ;  /* 0x01000400ff0477ac */ /* 0x000ea20008000a00 */
[----:B------:R-:W-:Y:S01]  /*2710*/  CS2R R6, SRZ ;  /* 0x0000000000067805 */ /* 0x000fe2000001ff00 */
[----:B--2---:R-:W-:Y:S02]  /*2720*/  IMAD.U32 R4, RZ, RZ, UR4 ;  /* 0x00000004ff047e24 */ /* 0x004fe4000f8e00ff */
[----:B0-----:R-:W-:-:S07]  /*2730*/  IMAD.U32 R5, RZ, RZ, UR5 ;  /* 0x00000005ff057e24 */ /* 0x001fce000f8e00ff */
[----:B------:R-:W-:-:S07]  /*2740*/  LEPC R20, `(.L_x_36) ;  /* 0x000000001014794e */ /* 0x000fce0000000000 */
[----:B-1----:R-:W-:Y:S05]  /*2750*/  CALL.ABS.NOINC R2 ;  /* 0x0000000002007343 */ /* 0x002fea0003c00000 */
.L_x_36:
[----:B------:R-:W-:Y:S05]  /*2760*/  BSYNC.RECONVERGENT B6 ;  /* 0x0000000000067941 */ /* 0x000fea0003800200 */
.L_x_35:
[----:B------:R-:W-:Y:S02]  /*2770*/  VIADD R19, R19, 0x1 ;  /* 0x0000000113137836 */ /* 0x000fe40000000000 */
[----:B------:R-:W-:-:S03]  /*2780*/  IMAD.U32 R0, RZ, RZ, UR37 ;  /* 0x00000025ff007e24 */ /* 0x000fc6000f8e00ff */
[----:B------:R-:W-:-:S04]  /*2790*/  ISETP.LE.U32.AND P0, PT, R19, UR36, PT ;  /* 0x0000002413007c0c */ /* 0x000fc8000bf03070 */
[----:B------:R-:W-:-:S13]  /*27a0*/  ISETP.GE.U32.AND.EX P0, PT, R0, RZ, PT, P0 ;  /* 0x000000ff0000720c */ /* 0x000fda0003f06100 */
[----:B------:R-:W-:Y:S05]  /*27b0*/  @P0 BRA `(.L_x_42) ;  /* 0xffffffe800040947 */ /* 0x000fea000383ffff */
.L_x_25:
[----:B------:R-:W-:Y:S05]  /*27c0*/  WARPSYNC.ALL ;  /* 0x0000000000007948 */ /* 0x000fea0003800000 */
[----:B------:R-:W-:Y:S06]  /*27d0*/  BAR.SYNC.DEFER_BLOCKING 0x0 ;  /* 0x0000000000007b1d */ /* 0x000fec0000010000 */
[----:B------:R-:W-:Y:S05]  /*27e0*/  EXIT ;  /* 0x000000000000794d */ /* 0x000fea0003800000 */
.L_x_43:
[----:B------:R-:W-:-:S00]  /*27f0*/  BRA `(.L_x_43) ;  /* 0xfffffffc00fc7947 */ /* 0x000fc0000383ffff */
[----:B------:R-:W-:-:S00]  /*2800*/  NOP ;  /* 0x0000000000007918 */ /* 0x000fc00000000000 */
[----:B------:R-:W-:-:S00]  /*2810*/  NOP ;  /* 0x0000000000007918 */ /* 0x000fc00000000000 */
[----:B------:R-:W-:-:S00]  /*2820*/  NOP ;  /* 0x0000000000007918 */ /* 0x000fc00000000000 */
[----:B------:R-:W-:-:S00]  /*2830*/  NOP ;  /* 0x0000000000007918 */ /* 0x000fc00000000000 */
[----:B------:R-:W-:-:S00]  /*2840*/  NOP ;  /* 0x0000000000007918 */ /* 0x000fc00000000000 */
[----:B------:R-:W-:-:S00]  /*2850*/  NOP ;  /* 0x0000000000007918 */ /* 0x000fc00000000000 */
[----:B------:R-:W-:-:S00]  /*2860*/  NOP ;  /* 0x0000000000007918 */ /* 0x000fc00000000000 */
[----:B------:R-:W-:-:S00]  /*2870*/  NOP ;  /* 0x0000000000007918 */ /* 0x000fc00000000000 */
.L_x_44:


//--------------------- .nv.global.init           --------------------------
	.section	.nv.global.init,"aw",@progbits
.nv.global.init:
	.type		$str$3,@object
	.size		$str$3,($str$2 - $str$3)
$str$3:
        /*0000*/ 	.byte	0x0a, 0x00
	.type		$str$2,@object
	.size		$str$2,($str$1 - $str$2)
$str$2:
        /*0002*/ 	.byte	0x25, 0x63, 0x00
	.type		$str$1,@object
	.size		$str$1,($str - $str$1)
$str$1:
        /*0005*/ 	.byte	0x49, 0x6e, 0x70, 0x75, 0x74, 0x20, 0x46, 0x6f, 0x75, 0x6e, 0x64, 0x20, 0x69, 0x6e, 0x20, 0x47
        /*0015*/ 	.byte	0x50, 0x55, 0x3d, 0x00
	.type		$str,@object
	.size		$str,(.L_0 - $str)
$str:
        /*0019*/ 	.byte	0x73, 0x70, 0x61, 0x63, 0x65, 0x73, 0x65, 0x61, 0x72, 0x63, 0x3d, 0x25, 0x6c, 0x64, 0x2c, 0x53
        /*0029*/ 	.byte	0x69, 0x7a, 0x65, 0x3d, 0x25, 0x64, 0x0a, 0x00
.L_0:


//--------------------- .nv.shared.reserved.0     --------------------------
	.section	.nv.shared.reserved.0,"aw",@nobits
	.weak		__nv_reservedSMEM_offset_0_alias
	.size		__nv_reservedSMEM_offset_0_alias, 0, 64
	.other		__nv_reservedSMEM_offset_0_alias,@"STO_CUDA_RESERVED_SHARED STV_DEFAULT"
__nv_reservedSMEM_offset_0_alias:
	.zero		0
	.zero		64


//--------------------- .nv.constant0._Z11crc32Deviceij --------------------------
	.section	.nv.constant0._Z11crc32Deviceij,"a",@progbits
	.sectionflags	@""
	.align	4
.nv.constant0._Z11crc32Deviceij:
	.zero		904


//--------------------- SYMBOLS --------------------------

	.type		.nv.reservedSmem.offset0,@object
	.size		.nv.reservedSmem.offset0,0x4
	.type		vprintf,@function
